	.target	sm_90a

	.elftype	@"ET_EXEC"


//--------------------- .note.nv.tkinfo           --------------------------
	.section	.note.nv.tkinfo,"",@"SHT_NOTE"
	.sectionflags	@"SHF_NOTE_NV_TKINFO"
	.tkinfo
        /*0018*/ 	.word	0x00000002
        /*0030*/ 	.string	""
        /*0030*/ 	.string	"ptxas"
        /*0030*/ 	.string	"Cuda compilation tools, release 13.0, V13.0.88"
        /*0030*/ 	.string	"Build cuda_13.0.r13.0/compiler.36424714_0"
        /*0030*/ 	.string	"-arch sm_90a -m 64 "



//--------------------- .note.nv.cuinfo           --------------------------
	.section	.note.nv.cuinfo,"",@"SHT_NOTE"
	.sectionflags	@"SHF_NOTE_NV_CUINFO"
        /*0018*/ 	.short	0x0002
        /*001a*/ 	.short	0x005a
        /*001c*/ 	.short	0x0082
	.zero		2


//--------------------- .nv.info                  --------------------------
	.section	.nv.info,"",@"SHT_CUDA_INFO"
	.align	4


	//----- nvinfo : EIATTR_REGCOUNT
	.align		4
        /*0000*/ 	.byte	0x04, 0x2f
        /*0002*/ 	.short	(.L_12 - .L_11)
	.align		4
.L_11:
        /*0004*/ 	.word	index@(_ZN7cutlass13device_kernelINS_4gemm6kernel13GemmUniversalIN4cute5tupleIJiiiiEEENS1_10collective13CollectiveMmaINS1_37MainloopSm90TmaGmmaWarpSpecializedFP8ILi8ENS5_IJNS4_1CILi1EEESB_SB_EEENS1_35KernelTmaWarpSpecializedCooperativeEEENS5_IJNSA_ILi192EEENSA_ILi16EEENSA_ILi128EEEEEENS_12float_e4m3_tENS5_IJlSB_lEEESJ_SK_NS4_8TiledMMAINS4_8MMA_AtomIJNS4_4SM904GMMA30MMA_64x16x32_F32E4M3E4M3_SS_TNILNSO_7ScaleInE1ELSQ_1EEEEEENS4_6LayoutINS5_IJNSA_ILi2EEESB_SB_EEENS5_IJSB_NSA_ILi0EEESW_EEEEENS5_IJNS4_10UnderscoreESZ_SZ_EEEEENS4_13SM90_TMA_LOADENS4_14ComposedLayoutINS4_7SwizzleILi3ELi4ELi3EEENS4_18smem_ptr_flag_bitsILi8EEENST_INS5_IJNSA_ILi8EEESH_EEENS5_IJSH_SB_EEEEEEEvNS4_8identityES12_S1C_vS1D_EENS_8epilogue10collective6detail29Sm90TmaWarpSpecializedAdapterINS1G_15DefaultEpilogueISJ_SK_SK_NS1F_6thread17LinearCombinationISJ_Li1EffLNS1K_9ScaleType4KindE0ELNS_15FloatRoundStyleE2ESJ_EENS1_15EpilogueDefaultEEEEEvvEEEEvNT_6ParamsE)
        /*0008*/ 	.word	0x000000a8


	//----- nvinfo : EIATTR_FRAME_SIZE
	.align		4
.L_12:
        /*000c*/ 	.byte	0x04, 0x11
        /*000e*/ 	.short	(.L_14 - .L_13)
	.align		4
.L_13:
        /*0010*/ 	.word	index@(_ZN7cutlass13device_kernelINS_4gemm6kernel13GemmUniversalIN4cute5tupleIJiiiiEEENS1_10collective13CollectiveMmaINS1_37MainloopSm90TmaGmmaWarpSpecializedFP8ILi8ENS5_IJNS4_1CILi1EEESB_SB_EEENS1_35KernelTmaWarpSpecializedCooperativeEEENS5_IJNSA_ILi192EEENSA_ILi16EEENSA_ILi128EEEEEENS_12float_e4m3_tENS5_IJlSB_lEEESJ_SK_NS4_8TiledMMAINS4_8MMA_AtomIJNS4_4SM904GMMA30MMA_64x16x32_F32E4M3E4M3_SS_TNILNSO_7ScaleInE1ELSQ_1EEEEEENS4_6LayoutINS5_IJNSA_ILi2EEESB_SB_EEENS5_IJSB_NSA_ILi0EEESW_EEEEENS5_IJNS4_10UnderscoreESZ_SZ_EEEEENS4_13SM90_TMA_LOADENS4_14ComposedLayoutINS4_7SwizzleILi3ELi4ELi3EEENS4_18smem_ptr_flag_bitsILi8EEENST_INS5_IJNSA_ILi8EEESH_EEENS5_IJSH_SB_EEEEEEEvNS4_8identityES12_S1C_vS1D_EENS_8epilogue10collective6detail29Sm90TmaWarpSpecializedAdapterINS1G_15DefaultEpilogueISJ_SK_SK_NS1F_6thread17LinearCombinationISJ_Li1EffLNS1K_9ScaleType4KindE0ELNS_15FloatRoundStyleE2ESJ_EENS1_15EpilogueDefaultEEEEEvvEEEEvNT_6ParamsE)
        /*0014*/ 	.word	0x00000000


	//----- nvinfo : EIATTR_MIN_STACK_SIZE
	.align		4
.L_14:
        /*0018*/ 	.byte	0x04, 0x12
        /*001a*/ 	.short	(.L_16 - .L_15)
	.align		4
.L_15:
        /*001c*/ 	.word	index@(_ZN7cutlass13device_kernelINS_4gemm6kernel13GemmUniversalIN4cute5tupleIJiiiiEEENS1_10collective13CollectiveMmaINS1_37MainloopSm90TmaGmmaWarpSpecializedFP8ILi8ENS5_IJNS4_1CILi1EEESB_SB_EEENS1_35KernelTmaWarpSpecializedCooperativeEEENS5_IJNSA_ILi192EEENSA_ILi16EEENSA_ILi128EEEEEENS_12float_e4m3_tENS5_IJlSB_lEEESJ_SK_NS4_8TiledMMAINS4_8MMA_AtomIJNS4_4SM904GMMA30MMA_64x16x32_F32E4M3E4M3_SS_TNILNSO_7ScaleInE1ELSQ_1EEEEEENS4_6LayoutINS5_IJNSA_ILi2EEESB_SB_EEENS5_IJSB_NSA_ILi0EEESW_EEEEENS5_IJNS4_10UnderscoreESZ_SZ_EEEEENS4_13SM90_TMA_LOADENS4_14ComposedLayoutINS4_7SwizzleILi3ELi4ELi3EEENS4_18smem_ptr_flag_bitsILi8EEENST_INS5_IJNSA_ILi8EEESH_EEENS5_IJSH_SB_EEEEEEEvNS4_8identityES12_S1C_vS1D_EENS_8epilogue10collective6detail29Sm90TmaWarpSpecializedAdapterINS1G_15DefaultEpilogueISJ_SK_SK_NS1F_6thread17LinearCombinationISJ_Li1EffLNS1K_9ScaleType4KindE0ELNS_15FloatRoundStyleE2ESJ_EENS1_15EpilogueDefaultEEEEEvvEEEEvNT_6ParamsE)
        /*0020*/ 	.word	0x00000000
.L_16:


//--------------------- .nv.compat                --------------------------
	.section	.nv.compat,"",@"SHT_CUDA_COMPAT_INFO"
	.align	4
        /*0000*/ 	.byte	0x02, 0x09, 0x01, 0x00, 0x02, 0x02, 0x04, 0x00, 0x02, 0x05, 0x05, 0x00, 0x03, 0x07, 0x01, 0x01
        /*0010*/ 	.byte	0x02, 0x03, 0x01, 0x00, 0x02, 0x06, 0x01, 0x00, 0x04, 0x0b, 0x08, 0x00, 0x00, 0x00, 0x00, 0x00
        /*0020*/ 	.byte	0x00, 0x00, 0x00, 0x00


//--------------------- .nv.info._ZN7cutlass13device_kernelINS_4gemm6kernel13GemmUniversalIN4cute5tupleIJiiiiEEENS1_10collective13CollectiveMmaINS1_37MainloopSm90TmaGmmaWarpSpecializedFP8ILi8ENS5_IJNS4_1CILi1EEESB_SB_EEENS1_35KernelTmaWarpSpecializedCooperativeEEENS5_IJNSA_ILi192EEENSA_ILi16EEENSA_ILi128EEEEEENS_12float_e4m3_tENS5_IJlSB_lEEESJ_SK_NS4_8TiledMMAINS4_8MMA_AtomIJNS4_4SM904GMMA30MMA_64x16x32_F32E4M3E4M3_SS_TNILNSO_7ScaleInE1ELSQ_1EEEEEENS4_6LayoutINS5_IJNSA_ILi2EEESB_SB_EEENS5_IJSB_NSA_ILi0EEESW_EEEEENS5_IJNS4_10UnderscoreESZ_SZ_EEEEENS4_13SM90_TMA_LOADENS4_14ComposedLayoutINS4_7SwizzleILi3ELi4ELi3EEENS4_18smem_ptr_flag_bitsILi8EEENST_INS5_IJNSA_ILi8EEESH_EEENS5_IJSH_SB_EEEEEEEvNS4_8identityES12_S1C_vS1D_EENS_8epilogue10collective6detail29Sm90TmaWarpSpecializedAdapterINS1G_15DefaultEpilogueISJ_SK_SK_NS1F_6thread17LinearCombinationISJ_Li1EffLNS1K_9ScaleType4KindE0ELNS_15FloatRoundStyleE2ESJ_EENS1_15EpilogueDefaultEEEEEvvEEEEvNT_6ParamsE --------------------------
	.section	.nv.info._ZN7cutlass13device_kernelINS_4gemm6kernel13GemmUniversalIN4cute5tupleIJiiiiEEENS1_10collective13CollectiveMmaINS1_37MainloopSm90TmaGmmaWarpSpecializedFP8ILi8ENS5_IJNS4_1CILi1EEESB_SB_EEENS1_35KernelTmaWarpSpecializedCooperativeEEENS5_IJNSA_ILi192EEENSA_ILi16EEENSA_ILi128EEEEEENS_12float_e4m3_tENS5_IJlSB_lEEESJ_SK_NS4_8TiledMMAINS4_8MMA_AtomIJNS4_4SM904GMMA30MMA_64x16x32_F32E4M3E4M3_SS_TNILNSO_7ScaleInE1ELSQ_1EEEEEENS4_6LayoutINS5_IJNSA_ILi2EEESB_SB_EEENS5_IJSB_NSA_ILi0EEESW_EEEEENS5_IJNS4_10UnderscoreESZ_SZ_EEEEENS4_13SM90_TMA_LOADENS4_14ComposedLayoutINS4_7SwizzleILi3ELi4ELi3EEENS4_18smem_ptr_flag_bitsILi8EEENST_INS5_IJNSA_ILi8EEESH_EEENS5_IJSH_SB_EEEEEEEvNS4_8identityES12_S1C_vS1D_EENS_8epilogue10collective6detail29Sm90TmaWarpSpecializedAdapterINS1G_15DefaultEpilogueISJ_SK_SK_NS1F_6thread17LinearCombinationISJ_Li1EffLNS1K_9ScaleType4KindE0ELNS_15FloatRoundStyleE2ESJ_EENS1_15EpilogueDefaultEEEEEvvEEEEvNT_6ParamsE,"",@"SHT_CUDA_INFO"
	.sectionflags	@""
	.align	4


	//----- nvinfo : EIATTR_CUDA_API_VERSION
	.align		4
        /*0000*/ 	.byte	0x04, 0x37
        /*0002*/ 	.short	(.L_18 - .L_17)
.L_17:
        /*0004*/ 	.word	0x00000082


	//----- nvinfo : EIATTR_KPARAM_INFO
	.align		4
.L_18:
        /*0008*/ 	.byte	0x04, 0x17
        /*000a*/ 	.short	(.L_20 - .L_19)
.L_19:
        /*000c*/ 	.word	0x00000000
        /*0010*/ 	.short	0x0000
        /*0012*/ 	.short	0x0070
        /*0014*/ 	.byte	0x00, 0xf0, 0x01, 0x10


	//----- nvinfo : EIATTR_SPARSE_MMA_MASK
	.align		4
.L_20:
        /*0018*/ 	.byte	0x03, 0x50
        /*001a*/ 	.short	0x0000


	//----- nvinfo : EIATTR_MAXREG_COUNT
	.align		4
        /*001c*/ 	.byte	0x03, 0x1b
        /*001e*/ 	.short	0x00a8


	//----- nvinfo : EIATTR_NUM_BARRIERS
	.align		4
        /*0020*/ 	.byte	0x02, 0x4c
        /*0022*/ 	.byte	0x01
	.zero		1


	//----- nvinfo : EIATTR_MERCURY_ISA_VERSION
	.align		4
        /*0024*/ 	.byte	0x03, 0x5f
        /*0026*/ 	.short	0x0101


	//----- nvinfo : EIATTR_INT_WARP_WIDE_INSTR_OFFSETS
	.align		4
        /*0028*/ 	.byte	0x04, 0x31
        /*002a*/ 	.short	(.L_22 - .L_21)


	//   ....[0]....
.L_21:
        /*002c*/ 	.word	0x00000450


	//   ....[1]....
        /*0030*/ 	.word	0x00000460


	//   ....[2]....
        /*0034*/ 	.word	0x00000580


	//----- nvinfo : EIATTR_COOP_GROUP_MASK_REGIDS
	.align		4
.L_22:
        /*0038*/ 	.byte	0x04, 0x29
        /*003a*/ 	.short	(.L_24 - .L_23)


	//   ....[0]....
.L_23:
        /*003c*/ 	.word	0xffffffff


	//   ....[1]....
        /*0040*/ 	.word	0xffffffff


	//   ....[2]....
        /*0044*/ 	.word	0xffffffff


	//   ....[3]....
        /*0048*/ 	.word	0xffffffff


	//   ....[4]....
        /*004c*/ 	.word	0xffffffff


	//----- nvinfo : EIATTR_COOP_GROUP_INSTR_OFFSETS
	.align		4
.L_24:
        /*0050*/ 	.byte	0x04, 0x28
        /*0052*/ 	.short	(.L_26 - .L_25)


	//   ....[0]....
.L_25:
        /*0054*/ 	.word	0x00000060


	//   ....[1]....
        /*0058*/ 	.word	0x00000070


	//   ....[2]....
        /*005c*/ 	.word	0x00000130


	//   ....[3]....
        /*0060*/ 	.word	0x00000370


	//   ....[4]....
        /*0064*/ 	.word	0x00001230


	//----- nvinfo : EIATTR_REG_RECONFIG
	.align		4
.L_26:
        /*0068*/ 	.byte	0x01, 0x54
	.zero		2


	//----- nvinfo : EIATTR_MBARRIER_INSTR_OFFSETS
	.align		4
        /*006c*/ 	.byte	0x04, 0x39
        /*006e*/ 	.short	(.L_28 - .L_27)


	//   ....[0]....
.L_27:
        /*0070*/ 	.word	0x00000250
        /*0074*/ 	.word	0x000000ff
        /*0078*/ 	.word	0x00000000
        /*007c*/ 	.short	0x0100
        /*007e*/ 	.byte	0x08
	.zero		1


	//   ....[1]....
        /*0080*/ 	.word	0x00000260
        /*0084*/ 	.word	0x000000ff
        /*0088*/ 	.word	0x00000040
        /*008c*/ 	.short	0x0100
        /*008e*/ 	.byte	0x08
	.zero		1


	//   ....[2]....
        /*0090*/ 	.word	0x00000270
        /*0094*/ 	.word	0x000000ff
        /*0098*/ 	.word	0x00000008
        /*009c*/ 	.short	0x0100
        /*009e*/ 	.byte	0x08
	.zero		1


	//   ....[3]....
        /*00a0*/ 	.word	0x00000280
        /*00a4*/ 	.word	0x000000ff
        /*00a8*/ 	.word	0x00000048
        /*00ac*/ 	.short	0x0100
        /*00ae*/ 	.byte	0x08
	.zero		1


	//   ....[4]....
        /*00b0*/ 	.word	0x00000290
        /*00b4*/ 	.word	0x000000ff
        /*00b8*/ 	.word	0x00000010
        /*00bc*/ 	.short	0x0100
        /*00be*/ 	.byte	0x08
	.zero		1


	//   ....[5]....
        /*00c0*/ 	.word	0x000002a0
        /*00c4*/ 	.word	0x000000ff
        /*00c8*/ 	.word	0x00000050
        /*00cc*/ 	.short	0x0100
        /*00ce*/ 	.byte	0x08
	.zero		1


	//   ....[6]....
        /*00d0*/ 	.word	0x000002b0
        /*00d4*/ 	.word	0x000000ff
        /*00d8*/ 	.word	0x00000018
        /*00dc*/ 	.short	0x0100
        /*00de*/ 	.byte	0x08
	.zero		1


	//   ....[7]....
        /*00e0*/ 	.word	0x000002c0
        /*00e4*/ 	.word	0x000000ff
        /*00e8*/ 	.word	0x00000058
        /*00ec*/ 	.short	0x0100
        /*00ee*/ 	.byte	0x08
	.zero		1


	//   ....[8]....
        /*00f0*/ 	.word	0x000002d0
        /*00f4*/ 	.word	0x000000ff
        /*00f8*/ 	.word	0x00000020
        /*00fc*/ 	.short	0x0100
        /*00fe*/ 	.byte	0x08
	.zero		1


	//   ....[9]....
        /*0100*/ 	.word	0x000002e0
        /*0104*/ 	.word	0x000000ff
        /*0108*/ 	.word	0x00000060
        /*010c*/ 	.short	0x0100
        /*010e*/ 	.byte	0x08
	.zero		1


	//   ....[10]....
        /*0110*/ 	.word	0x000002f0
        /*0114*/ 	.word	0x000000ff
        /*0118*/ 	.word	0x00000028
        /*011c*/ 	.short	0x0100
        /*011e*/ 	.byte	0x08
	.zero		1


	//   ....[11]....
        /*0120*/ 	.word	0x00000300
        /*0124*/ 	.word	0x000000ff
        /*0128*/ 	.word	0x00000068
        /*012c*/ 	.short	0x0100
        /*012e*/ 	.byte	0x08
	.zero		1


	//   ....[12]....
        /*0130*/ 	.word	0x00000310
        /*0134*/ 	.word	0x000000ff
        /*0138*/ 	.word	0x00000030
        /*013c*/ 	.short	0x0100
        /*013e*/ 	.byte	0x08
	.zero		1


	//   ....[13]....
        /*0140*/ 	.word	0x00000320
        /*0144*/ 	.word	0x000000ff
        /*0148*/ 	.word	0x00000070
        /*014c*/ 	.short	0x0100
        /*014e*/ 	.byte	0x08
	.zero		1


	//   ....[14]....
        /*0150*/ 	.word	0x00000330
        /*0154*/ 	.word	0x000000ff
        /*0158*/ 	.word	0x00000038
        /*015c*/ 	.short	0x0100
        /*015e*/ 	.byte	0x08
	.zero		1


	//   ....[15]....
        /*0160*/ 	.word	0x00000340
        /*0164*/ 	.word	0x000000ff
        /*0168*/ 	.word	0x00000078
        /*016c*/ 	.short	0x0100
        /*016e*/ 	.byte	0x08
	.zero		1


	//   ....[16]....
        /*0170*/ 	.word	0x00000600
        /*0174*/ 	.word	0x000000ff
        /*0178*/ 	.word	0x00000090
        /*017c*/ 	.short	0x0100
        /*017e*/ 	.byte	0x08
	.zero		1


	//   ....[17]....
        /*0180*/ 	.word	0x00000660
        /*0184*/ 	.word	0x000000ff
        /*0188*/ 	.word	0x00000098
        /*018c*/ 	.short	0x0100
        /*018e*/ 	.byte	0x08
	.zero		1


	//   ....[18]....
        /*0190*/ 	.word	0x000014f0
        /*0194*/ 	.word	0x000000ff
        /*0198*/ 	.word	0x00000000
        /*019c*/ 	.short	0x010a
        /*019e*/ 	.byte	0x06
	.zero		1


	//   ....[19]....
        /*01a0*/ 	.word	0x00001530
        /*01a4*/ 	.word	0x000000ff
        /*01a8*/ 	.word	0x00000000
        /*01ac*/ 	.short	0x010a
        /*01ae*/ 	.byte	0x06
	.zero		1


	//   ....[20]....
        /*01b0*/ 	.word	0x00001b60
        /*01b4*/ 	.word	0x000000ff
        /*01b8*/ 	.word	0x00000000
        /*01bc*/ 	.short	0x010a
        /*01be*/ 	.byte	0x10
	.zero		1


	//   ....[21]....
        /*01c0*/ 	.word	0x00001ba0
        /*01c4*/ 	.word	0x000000ff
        /*01c8*/ 	.word	0x00000000
        /*01cc*/ 	.short	0x010a
        /*01ce*/ 	.byte	0x10
	.zero		1


	//   ....[22]....
        /*01d0*/ 	.word	0x00002080
        /*01d4*/ 	.word	0x000000ff
        /*01d8*/ 	.word	0x00000000
        /*01dc*/ 	.short	0x0101
        /*01de*/ 	.byte	0x08
	.zero		1


	//   ....[23]....
        /*01e0*/ 	.word	0x00002390
        /*01e4*/ 	.word	0x000000ff
        /*01e8*/ 	.word	0x00000000
        /*01ec*/ 	.short	0x0101
        /*01ee*/ 	.byte	0x06
	.zero		1


	//   ....[24]....
        /*01f0*/ 	.word	0x00004990
        /*01f4*/ 	.word	0x00000014
        /*01f8*/ 	.word	0x00000040
        /*01fc*/ 	.short	0x010a
        /*01fe*/ 	.byte	0x3f
	.zero		1


	//   ....[25]....
        /*0200*/ 	.word	0x00004d50
        /*0204*/ 	.word	0x00000003
        /*0208*/ 	.word	0x00000098
        /*020c*/ 	.short	0x0101
        /*020e*/ 	.byte	0x3f
	.zero		1


	//   ....[26]....
        /*0210*/ 	.word	0x00005470
        /*0214*/ 	.word	0x00000005
        /*0218*/ 	.word	0x00000000
        /*021c*/ 	.short	0x010a
        /*021e*/ 	.byte	0x3f
	.zero		1


	//   ....[27]....
        /*0220*/ 	.word	0x000054f0
        /*0224*/ 	.word	0x00000007
        /*0228*/ 	.word	0x00000000
        /*022c*/ 	.short	0x010a
        /*022e*/ 	.byte	0x3f
	.zero		1


	//   ....[28]....
        /*0230*/ 	.word	0x00005580
        /*0234*/ 	.word	0x00000006
        /*0238*/ 	.word	0x00000000
        /*023c*/ 	.short	0x010a
        /*023e*/ 	.byte	0x3f
	.zero		1


	//   ....[29]....
        /*0240*/ 	.word	0x00005610
        /*0244*/ 	.word	0x00000007
        /*0248*/ 	.word	0x00000000
        /*024c*/ 	.short	0x010a
        /*024e*/ 	.byte	0x3f
	.zero		1


	//   ....[30]....
        /*0250*/ 	.word	0x000056a0
        /*0254*/ 	.word	0x00000006
        /*0258*/ 	.word	0x00000000
        /*025c*/ 	.short	0x010a
        /*025e*/ 	.byte	0x3f
	.zero		1


	//   ....[31]....
        /*0260*/ 	.word	0x00005730
        /*0264*/ 	.word	0x00000007
        /*0268*/ 	.word	0x00000000
        /*026c*/ 	.short	0x010a
        /*026e*/ 	.byte	0x3f
	.zero		1


	//   ....[32]....
        /*0270*/ 	.word	0x000057c0
        /*0274*/ 	.word	0x00000006
        /*0278*/ 	.word	0x00000000
        /*027c*/ 	.short	0x010a
        /*027e*/ 	.byte	0x3f
	.zero		1


	//   ....[33]....
        /*0280*/ 	.word	0x00005850
        /*0284*/ 	.word	0x00000003
        /*0288*/ 	.word	0x00000000
        /*028c*/ 	.short	0x010a
        /*028e*/ 	.byte	0x3f
	.zero		1


	//   ....[34]....
        /*0290*/ 	.word	0x000058c0
        /*0294*/ 	.word	0x00000003
        /*0298*/ 	.word	0x00000000
        /*029c*/ 	.short	0x010a
        /*029e*/ 	.byte	0x3f
	.zero		1


	//   ....[35]....
        /*02a0*/ 	.word	0x00005920
        /*02a4*/ 	.word	0x0000000a
        /*02a8*/ 	.word	0x00000000
        /*02ac*/ 	.short	0x010a
        /*02ae*/ 	.byte	0x3f
	.zero		1


	//   ....[36]....
        /*02b0*/ 	.word	0x000059f0
        /*02b4*/ 	.word	0x00000014
        /*02b8*/ 	.word	0x00000040
        /*02bc*/ 	.short	0x010a
        /*02be*/ 	.byte	0x3f
	.zero		1


	//   ....[37]....
        /*02c0*/ 	.word	0x00005ad0
        /*02c4*/ 	.word	0x00000005
        /*02c8*/ 	.word	0x00000000
        /*02cc*/ 	.short	0x010a
        /*02ce*/ 	.byte	0x3f
	.zero		1


	//   ....[38]....
        /*02d0*/ 	.word	0x00005b20
        /*02d4*/ 	.word	0x00000007
        /*02d8*/ 	.word	0x00000000
        /*02dc*/ 	.short	0x010a
        /*02de*/ 	.byte	0x3f
	.zero		1


	//   ....[39]....
        /*02e0*/ 	.word	0x00005b70
        /*02e4*/ 	.word	0x00000006
        /*02e8*/ 	.word	0x00000000
        /*02ec*/ 	.short	0x010a
        /*02ee*/ 	.byte	0x3f
	.zero		1


	//   ....[40]....
        /*02f0*/ 	.word	0x00005bc0
        /*02f4*/ 	.word	0x00000007
        /*02f8*/ 	.word	0x00000000
        /*02fc*/ 	.short	0x010a
        /*02fe*/ 	.byte	0x3f
	.zero		1


	//   ....[41]....
        /*0300*/ 	.word	0x00005c10
        /*0304*/ 	.word	0x00000006
        /*0308*/ 	.word	0x00000000
        /*030c*/ 	.short	0x010a
        /*030e*/ 	.byte	0x3f
	.zero		1


	//   ....[42]....
        /*0310*/ 	.word	0x00005c60
        /*0314*/ 	.word	0x00000007
        /*0318*/ 	.word	0x00000000
        /*031c*/ 	.short	0x010a
        /*031e*/ 	.byte	0x3f
	.zero		1


	//   ....[43]....
        /*0320*/ 	.word	0x00005cb0
        /*0324*/ 	.word	0x00000006
        /*0328*/ 	.word	0x00000000
        /*032c*/ 	.short	0x010a
        /*032e*/ 	.byte	0x3f
	.zero		1


	//----- nvinfo : EIATTR_NUM_MBARRIERS
	.align		4
.L_28:
        /*0330*/ 	.byte	0x03, 0x38
        /*0332*/ 	.short	0x0012


	//----- nvinfo : EIATTR_EXIT_INSTR_OFFSETS
	.align		4
        /*0334*/ 	.byte	0x04, 0x1c
        /*0336*/ 	.short	(.L_30 - .L_29)


	//   ....[0]....
.L_29:
        /*0338*/ 	.word	0x00000700


	//   ....[1]....
        /*033c*/ 	.word	0x00000fa0


	//   ....[2]....
        /*0340*/ 	.word	0x00004080


	//   ....[3]....
        /*0344*/ 	.word	0x000046a0


	//   ....[4]....
        /*0348*/ 	.word	0x000058a0


	//----- nvinfo : EIATTR_MAX_THREADS
	.align		4
.L_30:
        /*034c*/ 	.byte	0x04, 0x05
        /*034e*/ 	.short	(.L_32 - .L_31)
.L_31:
        /*0350*/ 	.word	0x00000180
        /*0354*/ 	.word	0x00000001
        /*0358*/ 	.word	0x00000001


	//----- nvinfo : EIATTR_CRS_STACK_SIZE
	.align		4
.L_32:
        /*035c*/ 	.byte	0x04, 0x1e
        /*035e*/ 	.short	(.L_34 - .L_33)
.L_33:
        /*0360*/ 	.word	0x00000000


	//----- nvinfo : EIATTR_CBANK_PARAM_SIZE
	.align		4
.L_34:
        /*0364*/ 	.byte	0x03, 0x19
        /*0366*/ 	.short	0x0470


	//----- nvinfo : EIATTR_PARAM_CBANK
	.align		4
        /*0368*/ 	.byte	0x04, 0x0a
        /*036a*/ 	.short	(.L_36 - .L_35)
	.align		4
.L_35:
        /*036c*/ 	.word	index@(.nv.constant0._ZN7cutlass13device_kernelINS_4gemm6kernel13GemmUniversalIN4cute5tupleIJiiiiEEENS1_10collective13CollectiveMmaINS1_37MainloopSm90TmaGmmaWarpSpecializedFP8ILi8ENS5_IJNS4_1CILi1EEESB_SB_EEENS1_35KernelTmaWarpSpecializedCooperativeEEENS5_IJNSA_ILi192EEENSA_ILi16EEENSA_ILi128EEEEEENS_12float_e4m3_tENS5_IJlSB_lEEESJ_SK_NS4_8TiledMMAINS4_8MMA_AtomIJNS4_4SM904GMMA30MMA_64x16x32_F32E4M3E4M3_SS_TNILNSO_7ScaleInE1ELSQ_1EEEEEENS4_6LayoutINS5_IJNSA_ILi2EEESB_SB_EEENS5_IJSB_NSA_ILi0EEESW_EEEEENS5_IJNS4_10UnderscoreESZ_SZ_EEEEENS4_13SM90_TMA_LOADENS4_14ComposedLayoutINS4_7SwizzleILi3ELi4ELi3EEENS4_18smem_ptr_flag_bitsILi8EEENST_INS5_IJNSA_ILi8EEESH_EEENS5_IJSH_SB_EEEEEEEvNS4_8identityES12_S1C_vS1D_EENS_8epilogue10collective6detail29Sm90TmaWarpSpecializedAdapterINS1G_15DefaultEpilogueISJ_SK_SK_NS1F_6thread17LinearCombinationISJ_Li1EffLNS1K_9ScaleType4KindE0ELNS_15FloatRoundStyleE2ESJ_EENS1_15EpilogueDefaultEEEEEvvEEEEvNT_6ParamsE)
        /*0370*/ 	.short	0x0210
        /*0372*/ 	.short	0x0470


	//----- nvinfo : EIATTR_SW_WAR
	.align		4
.L_36:
        /*0374*/ 	.byte	0x04, 0x36
        /*0376*/ 	.short	(.L_38 - .L_37)
.L_37:
        /*0378*/ 	.word	0x00000008
.L_38:


//--------------------- .nv.callgraph             --------------------------
	.section	.nv.callgraph,"",@"SHT_CUDA_CALLGRAPH"
	.align	4
	.sectionentsize	8
	.align		4
        /*0000*/ 	.word	0x00000000
	.align		4
        /*0004*/ 	.word	0xffffffff
	.align		4
        /*0008*/ 	.word	0x00000000
	.align		4
        /*000c*/ 	.word	0xfffffffe
	.align		4
        /*0010*/ 	.word	0x00000000
	.align		4
        /*0014*/ 	.word	0xfffffffd
	.align		4
        /*0018*/ 	.word	0x00000000
	.align		4
        /*001c*/ 	.word	0xfffffffc


//--------------------- .nv.constant4             --------------------------
	.section	.nv.constant4,"a",@progbits
	.align	8
	.align		8
.nv.constant4:
        /*0000*/ 	.dword	_ZN40_INTERNAL_ec0214d9_4_k_cu_060d9b38_108304cuda3std3__45__cpo5beginE
	.align		8
        /*0008*/ 	.dword	_ZN40_INTERNAL_ec0214d9_4_k_cu_060d9b38_108304cuda3std3__45__cpo3endE
	.align		8
        /*0010*/ 	.dword	_ZN40_INTERNAL_ec0214d9_4_k_cu_060d9b38_108304cuda3std3__45__cpo6cbeginE
	.align		8
        /*0018*/ 	.dword	_ZN40_INTERNAL_ec0214d9_4_k_cu_060d9b38_108304cuda3std3__45__cpo4cendE
	.align		8
        /*0020*/ 	.dword	_ZN40_INTERNAL_ec0214d9_4_k_cu_060d9b38_108304cuda3std3__442_GLOBAL__N__ec0214d9_4_k_cu_060d9b38_108306ignoreE
	.align		8
        /*0028*/ 	.dword	_ZN40_INTERNAL_ec0214d9_4_k_cu_060d9b38_108304cuda3std3__419piecewise_constructE
	.align		8
        /*0030*/ 	.dword	_ZN40_INTERNAL_ec0214d9_4_k_cu_060d9b38_108304cuda3std3__48in_placeE
	.align		8
        /*0038*/ 	.dword	_ZN40_INTERNAL_ec0214d9_4_k_cu_060d9b38_108304cuda3std6ranges3__45__cpo4swapE
	.align		8
        /*0040*/ 	.dword	_ZN40_INTERNAL_ec0214d9_4_k_cu_060d9b38_108304cuda3std6ranges3__45__cpo9iter_moveE
	.align		8
        /*0048*/ 	.dword	_ZN40_INTERNAL_ec0214d9_4_k_cu_060d9b38_108304cute7productE
	.align		8
        /*0050*/ 	.dword	_ZN40_INTERNAL_ec0214d9_4_k_cu_060d9b38_108304cute1_E


//--------------------- .text._ZN7cutlass13device_kernelINS_4gemm6kernel13GemmUniversalIN4cute5tupleIJiiiiEEENS1_10collective13CollectiveMmaINS1_37MainloopSm90TmaGmmaWarpSpecializedFP8ILi8ENS5_IJNS4_1CILi1EEESB_SB_EEENS1_35KernelTmaWarpSpecializedCooperativeEEENS5_IJNSA_ILi192EEENSA_ILi16EEENSA_ILi128EEEEEENS_12float_e4m3_tENS5_IJlSB_lEEESJ_SK_NS4_8TiledMMAINS4_8MMA_AtomIJNS4_4SM904GMMA30MMA_64x16x32_F32E4M3E4M3_SS_TNILNSO_7ScaleInE1ELSQ_1EEEEEENS4_6LayoutINS5_IJNSA_ILi2EEESB_SB_EEENS5_IJSB_NSA_ILi0EEESW_EEEEENS5_IJNS4_10UnderscoreESZ_SZ_EEEEENS4_13SM90_TMA_LOADENS4_14ComposedLayoutINS4_7SwizzleILi3ELi4ELi3EEENS4_18smem_ptr_flag_bitsILi8EEENST_INS5_IJNSA_ILi8EEESH_EEENS5_IJSH_SB_EEEEEEEvNS4_8identityES12_S1C_vS1D_EENS_8epilogue10collective6detail29Sm90TmaWarpSpecializedAdapterINS1G_15DefaultEpilogueISJ_SK_SK_NS1F_6thread17LinearCombinationISJ_Li1EffLNS1K_9ScaleType4KindE0ELNS_15FloatRoundStyleE2ESJ_EENS1_15EpilogueDefaultEEEEEvvEEEEvNT_6ParamsE --------------------------
	.section	.text._ZN7cutlass13device_kernelINS_4gemm6kernel13GemmUniversalIN4cute5tupleIJiiiiEEENS1_10collective13CollectiveMmaINS1_37MainloopSm90TmaGmmaWarpSpecializedFP8ILi8ENS5_IJNS4_1CILi1EEESB_SB_EEENS1_35KernelTmaWarpSpecializedCooperativeEEENS5_IJNSA_ILi192EEENSA_ILi16EEENSA_ILi128EEEEEENS_12float_e4m3_tENS5_IJlSB_lEEESJ_SK_NS4_8TiledMMAINS4_8MMA_AtomIJNS4_4SM904GMMA30MMA_64x16x32_F32E4M3E4M3_SS_TNILNSO_7ScaleInE1ELSQ_1EEEEEENS4_6LayoutINS5_IJNSA_ILi2EEESB_SB_EEENS5_IJSB_NSA_ILi0EEESW_EEEEENS5_IJNS4_10UnderscoreESZ_SZ_EEEEENS4_13SM90_TMA_LOADENS4_14ComposedLayoutINS4_7SwizzleILi3ELi4ELi3EEENS4_18smem_ptr_flag_bitsILi8EEENST_INS5_IJNSA_ILi8EEESH_EEENS5_IJSH_SB_EEEEEEEvNS4_8identityES12_S1C_vS1D_EENS_8epilogue10collective6detail29Sm90TmaWarpSpecializedAdapterINS1G_15DefaultEpilogueISJ_SK_SK_NS1F_6thread17LinearCombinationISJ_Li1EffLNS1K_9ScaleType4KindE0ELNS_15FloatRoundStyleE2ESJ_EENS1_15EpilogueDefaultEEEEEvvEEEEvNT_6ParamsE,"ax",@progbits
	.align	128
.text._ZN7cutlass13device_kernelINS_4gemm6kernel13GemmUniversalIN4cute5tupleIJiiiiEEENS1_10collective13CollectiveMmaINS1_37MainloopSm90TmaGmmaWarpSpecializedFP8ILi8ENS5_IJNS4_1CILi1EEESB_SB_EEENS1_35KernelTmaWarpSpecializedCooperativeEEENS5_IJNSA_ILi192EEENSA_ILi16EEENSA_ILi128EEEEEENS_12float_e4m3_tENS5_IJlSB_lEEESJ_SK_NS4_8TiledMMAINS4_8MMA_AtomIJNS4_4SM904GMMA30MMA_64x16x32_F32E4M3E4M3_SS_TNILNSO_7ScaleInE1ELSQ_1EEEEEENS4_6LayoutINS5_IJNSA_ILi2EEESB_SB_EEENS5_IJSB_NSA_ILi0EEESW_EEEEENS5_IJNS4_10UnderscoreESZ_SZ_EEEEENS4_13SM90_TMA_LOADENS4_14ComposedLayoutINS4_7SwizzleILi3ELi4ELi3EEENS4_18smem_ptr_flag_bitsILi8EEENST_INS5_IJNSA_ILi8EEESH_EEENS5_IJSH_SB_EEEEEEEvNS4_8identityES12_S1C_vS1D_EENS_8epilogue10collective6detail29Sm90TmaWarpSpecializedAdapterINS1G_15DefaultEpilogueISJ_SK_SK_NS1F_6thread17LinearCombinationISJ_Li1EffLNS1K_9ScaleType4KindE0ELNS_15FloatRoundStyleE2ESJ_EENS1_15EpilogueDefaultEEEEEvvEEEEvNT_6ParamsE:
        .type           _ZN7cutlass13device_kernelINS_4gemm6kernel13GemmUniversalIN4cute5tupleIJiiiiEEENS1_10collective13CollectiveMmaINS1_37MainloopSm90TmaGmmaWarpSpecializedFP8ILi8ENS5_IJNS4_1CILi1EEESB_SB_EEENS1_35KernelTmaWarpSpecializedCooperativeEEENS5_IJNSA_ILi192EEENSA_ILi16EEENSA_ILi128EEEEEENS_12float_e4m3_tENS5_IJlSB_lEEESJ_SK_NS4_8TiledMMAINS4_8MMA_AtomIJNS4_4SM904GMMA30MMA_64x16x32_F32E4M3E4M3_SS_TNILNSO_7ScaleInE1ELSQ_1EEEEEENS4_6LayoutINS5_IJNSA_ILi2EEESB_SB_EEENS5_IJSB_NSA_ILi0EEESW_EEEEENS5_IJNS4_10UnderscoreESZ_SZ_EEEEENS4_13SM90_TMA_LOADENS4_14ComposedLayoutINS4_7SwizzleILi3ELi4ELi3EEENS4_18smem_ptr_flag_bitsILi8EEENST_INS5_IJNSA_ILi8EEESH_EEENS5_IJSH_SB_EEEEEEEvNS4_8identityES12_S1C_vS1D_EENS_8epilogue10collective6detail29Sm90TmaWarpSpecializedAdapterINS1G_15DefaultEpilogueISJ_SK_SK_NS1F_6thread17LinearCombinationISJ_Li1EffLNS1K_9ScaleType4KindE0ELNS_15FloatRoundStyleE2ESJ_EENS1_15EpilogueDefaultEEEEEvvEEEEvNT_6ParamsE,@function
        .size           _ZN7cutlass13device_kernelINS_4gemm6kernel13GemmUniversalIN4cute5tupleIJiiiiEEENS1_10collective13CollectiveMmaINS1_37MainloopSm90TmaGmmaWarpSpecializedFP8ILi8ENS5_IJNS4_1CILi1EEESB_SB_EEENS1_35KernelTmaWarpSpecializedCooperativeEEENS5_IJNSA_ILi192EEENSA_ILi16EEENSA_ILi128EEEEEENS_12float_e4m3_tENS5_IJlSB_lEEESJ_SK_NS4_8TiledMMAINS4_8MMA_AtomIJNS4_4SM904GMMA30MMA_64x16x32_F32E4M3E4M3_SS_TNILNSO_7ScaleInE1ELSQ_1EEEEEENS4_6LayoutINS5_IJNSA_ILi2EEESB_SB_EEENS5_IJSB_NSA_ILi0EEESW_EEEEENS5_IJNS4_10UnderscoreESZ_SZ_EEEEENS4_13SM90_TMA_LOADENS4_14ComposedLayoutINS4_7SwizzleILi3ELi4ELi3EEENS4_18smem_ptr_flag_bitsILi8EEENST_INS5_IJNSA_ILi8EEESH_EEENS5_IJSH_SB_EEEEEEEvNS4_8identityES12_S1C_vS1D_EENS_8epilogue10collective6detail29Sm90TmaWarpSpecializedAdapterINS1G_15DefaultEpilogueISJ_SK_SK_NS1F_6thread17LinearCombinationISJ_Li1EffLNS1K_9ScaleType4KindE0ELNS_15FloatRoundStyleE2ESJ_EENS1_15EpilogueDefaultEEEEEvvEEEEvNT_6ParamsE,(.L_x_114 - _ZN7cutlass13device_kernelINS_4gemm6kernel13GemmUniversalIN4cute5tupleIJiiiiEEENS1_10collective13CollectiveMmaINS1_37MainloopSm90TmaGmmaWarpSpecializedFP8ILi8ENS5_IJNS4_1CILi1EEESB_SB_EEENS1_35KernelTmaWarpSpecializedCooperativeEEENS5_IJNSA_ILi192EEENSA_ILi16EEENSA_ILi128EEEEEENS_12float_e4m3_tENS5_IJlSB_lEEESJ_SK_NS4_8TiledMMAINS4_8MMA_AtomIJNS4_4SM904GMMA30MMA_64x16x32_F32E4M3E4M3_SS_TNILNSO_7ScaleInE1ELSQ_1EEEEEENS4_6LayoutINS5_IJNSA_ILi2EEESB_SB_EEENS5_IJSB_NSA_ILi0EEESW_EEEEENS5_IJNS4_10UnderscoreESZ_SZ_EEEEENS4_13SM90_TMA_LOADENS4_14ComposedLayoutINS4_7SwizzleILi3ELi4ELi3EEENS4_18smem_ptr_flag_bitsILi8EEENST_INS5_IJNSA_ILi8EEESH_EEENS5_IJSH_SB_EEEEEEEvNS4_8identityES12_S1C_vS1D_EENS_8epilogue10collective6detail29Sm90TmaWarpSpecializedAdapterINS1G_15DefaultEpilogueISJ_SK_SK_NS1F_6thread17LinearCombinationISJ_Li1EffLNS1K_9ScaleType4KindE0ELNS_15FloatRoundStyleE2ESJ_EENS1_15EpilogueDefaultEEEEEvvEEEEvNT_6ParamsE)
        .other          _ZN7cutlass13device_kernelINS_4gemm6kernel13GemmUniversalIN4cute5tupleIJiiiiEEENS1_10collective13CollectiveMmaINS1_37MainloopSm90TmaGmmaWarpSpecializedFP8ILi8ENS5_IJNS4_1CILi1EEESB_SB_EEENS1_35KernelTmaWarpSpecializedCooperativeEEENS5_IJNSA_ILi192EEENSA_ILi16EEENSA_ILi128EEEEEENS_12float_e4m3_tENS5_IJlSB_lEEESJ_SK_NS4_8TiledMMAINS4_8MMA_AtomIJNS4_4SM904GMMA30MMA_64x16x32_F32E4M3E4M3_SS_TNILNSO_7ScaleInE1ELSQ_1EEEEEENS4_6LayoutINS5_IJNSA_ILi2EEESB_SB_EEENS5_IJSB_NSA_ILi0EEESW_EEEEENS5_IJNS4_10UnderscoreESZ_SZ_EEEEENS4_13SM90_TMA_LOADENS4_14ComposedLayoutINS4_7SwizzleILi3ELi4ELi3EEENS4_18smem_ptr_flag_bitsILi8EEENST_INS5_IJNSA_ILi8EEESH_EEENS5_IJSH_SB_EEEEEEEvNS4_8identityES12_S1C_vS1D_EENS_8epilogue10collective6detail29Sm90TmaWarpSpecializedAdapterINS1G_15DefaultEpilogueISJ_SK_SK_NS1F_6thread17LinearCombinationISJ_Li1EffLNS1K_9ScaleType4KindE0ELNS_15FloatRoundStyleE2ESJ_EENS1_15EpilogueDefaultEEEEEvvEEEEvNT_6ParamsE,@"STO_CUDA_ENTRY STV_DEFAULT"
_ZN7cutlass13device_kernelINS_4gemm6kernel13GemmUniversalIN4cute5tupleIJiiiiEEENS1_10collective13CollectiveMmaINS1_37MainloopSm90TmaGmmaWarpSpecializedFP8ILi8ENS5_IJNS4_1CILi1EEESB_SB_EEENS1_35KernelTmaWarpSpecializedCooperativeEEENS5_IJNSA_ILi192EEENSA_ILi16EEENSA_ILi128EEEEEENS_12float_e4m3_tENS5_IJlSB_lEEESJ_SK_NS4_8TiledMMAINS4_8MMA_AtomIJNS4_4SM904GMMA30MMA_64x16x32_F32E4M3E4M3_SS_TNILNSO_7ScaleInE1ELSQ_1EEEEEENS4_6LayoutINS5_IJNSA_ILi2EEESB_SB_EEENS5_IJSB_NSA_ILi0EEESW_EEEEENS5_IJNS4_10UnderscoreESZ_SZ_EEEEENS4_13SM90_TMA_LOADENS4_14ComposedLayoutINS4_7SwizzleILi3ELi4ELi3EEENS4_18smem_ptr_flag_bitsILi8EEENST_INS5_IJNSA_ILi8EEESH_EEENS5_IJSH_SB_EEEEEEEvNS4_8identityES12_S1C_vS1D_EENS_8epilogue10collective6detail29Sm90TmaWarpSpecializedAdapterINS1G_15DefaultEpilogueISJ_SK_SK_NS1F_6thread17LinearCombinationISJ_Li1EffLNS1K_9ScaleType4KindE0ELNS_15FloatRoundStyleE2ESJ_EENS1_15EpilogueDefaultEEEEEvvEEEEvNT_6ParamsE:
[----:B------:R-:W-:Y:S01]  /*0000*/  LDC R1, c[0x0][0x28] ;  /* 0x00000a00ff017b82 */ /* 0x000fe20000000800 */
[----:B------:R-:W0:Y:S01]  /*0010*/  S2R R2, SR_TID.X ;  /* 0x0000000000027919 */ /* 0x000e220000002100 */
[----:B------:R-:W-:Y:S01]  /*0020*/  ELECT P0, URZ, PT ;  /* 0x00000000003f782f */ /* 0x000fe20003800000 */
[----:B------:R-:W-:Y:S01]  /*0030*/  BSSY B0, `(.L_x_0) ;  /* 0x000000f000007945 */ /* 0x000fe20003800000 */
[--C-:B0-----:R-:W-:Y:S02]  /*0040*/  SHF.R.U32.HI R0, RZ, 0x5, R2.reuse ;  /* 0x00000005ff007819 */ /* 0x101fe40000011602 */
[----:B------:R-:W-:-:S03]  /*0050*/  SHF.R.U32.HI R16, RZ, 0x7, R2 ;  /* 0x00000007ff107819 */ /* 0x000fc60000011602 */
[----:B------:R-:W0:Y:S04]  /*0060*/  SHFL.IDX PT, R4, R0, RZ, 0x1f ;  /* 0x00001fff00047589 */ /* 0x000e2800000e0000 */
[----:B------:R1:W2:Y:S01]  /*0070*/  SHFL.IDX PT, R12, R16, RZ, 0x1f ;  /* 0x00001fff100c7589 */ /* 0x0002a200000e0000 */
[----:B0-----:R-:W-:-:S13]  /*0080*/  ISETP.NE.OR P0, PT, R4, RZ, !P0 ;  /* 0x000000ff0400720c */ /* 0x001fda0004705670 */
[----:B-12---:R-:W-:Y:S05]  /*0090*/  @P0 BRA `(.L_x_1) ;  /* 0x0000000000200947 */ /* 0x006fea0003800000 */
[----:B------:R-:W-:Y:S02]  /*00a0*/  ULDC.64 UR4, c[0x0][0x198] ;  /* 0x0000660000047ab9 */ /* 0x000fe40000000a00 */
[----:B------:R-:W-:Y:S02]  /*00b0*/  UIADD3 UR6, UP0, UR4, 0xf0, URZ ;  /* 0x000000f004067890 */ /* 0x000fe4000ff1e03f */
[----:B------:R-:W-:Y:S02]  /*00c0*/  UIADD3 UR4, UP1, UR4, 0x1f0, URZ ;  /* 0x000001f004047890 */ /* 0x000fe4000ff3e03f */
[----:B------:R-:W-:Y:S02]  /*00d0*/  UIADD3.X UR7, URZ, UR5, URZ, UP0, !UPT ;  /* 0x000000053f077290 */ /* 0x000fe400087fe43f */
[----:B------:R-:W-:-:S07]  /*00e0*/  UIADD3.X UR5, URZ, UR5, URZ, UP1, !UPT ;  /* 0x000000053f057290 */ /* 0x000fce0008ffe43f */
[----:B------:R0:W-:Y:S02]  /*00f0*/  UTMACCTL.PF [UR6] ;  /* 0x00000000060079b9 */ /* 0x0001e40008040000 */
[----:B------:R0:W-:Y:S02]  /*0100*/  UTMACCTL.PF [UR4] ;  /* 0x00000000040079b9 */ /* 0x0001e40008040000 */
[----:B0-----:R-:W-:Y:S01]  /*0110*/  NOP ;  /* 0x0000000000007918 */ /* 0x001fe20000000000 */
.L_x_1:
[----:B------:R-:W-:Y:S05]  /*0120*/  BSYNC B0 ;  /* 0x0000000000007941 */ /* 0x000fea0003800000 */
.L_x_0:
[----:B------:R-:W0:Y:S02]  /*0130*/  SHFL.IDX PT, R3, R0, RZ, 0x1f ;  /* 0x00001fff00037589 */ /* 0x000e2400000e0000 */
[----:B0-----:R-:W-:-:S13]  /*0140*/  ISETP.NE.AND P0, PT, R3, RZ, PT ;  /* 0x000000ff0300720c */ /* 0x001fda0003f05270 */
[----:B------:R-:W-:Y:S05]  /*0150*/  @P0 BRA `(.L_x_2) ;  /* 0x0000000000840947 */ /* 0x000fea0003800000 */
[----:B------:R-:W-:Y:S01]  /*0160*/  ELECT P0, URZ, PT ;  /* 0x00000000003f782f */ /* 0x000fe20003800000 */
[----:B------:R-:W-:-:S12]  /*0170*/  BSSY B0, `(.L_x_2) ;  /* 0x000001f000007945 */ /* 0x000fd80003800000 */
[----:B------:R-:W-:Y:S05]  /*0180*/  @!P0 BRA `(.L_x_3) ;  /* 0x0000000000748947 */ /* 0x000fea0003800000 */
[----:B------:R-:W0:Y:S01]  /*0190*/  S2UR UR8, SR_CgaCtaId ;  /* 0x00000000000879c3 */ /* 0x000e220000008800 */
[----:B------:R-:W-:Y:S01]  /*01a0*/  UMOV UR4, 0x400 ;  /* 0x0000040000047882 */ /* 0x000fe20000000000 */
[----:B------:R-:W-:Y:S01]  /*01b0*/  UMOV UR5, 0x1 ;  /* 0x0000000100057882 */ /* 0x000fe20000000000 */
[----:B------:R-:W-:Y:S02]  /*01c0*/  UMOV UR6, 0x100 ;  /* 0x0000010000067882 */ /* 0x000fe40000000000 */
[----:B------:R-:W-:-:S04]  /*01d0*/  UIADD3 UR6, -UR6, 0x100000, URZ ;  /* 0x0010000006067890 */ /* 0x000fc8000fffe13f */
[----:B------:R-:W-:Y:S02]  /*01e0*/  USHF.L.U32 UR7, UR6, 0xb, URZ ;  /* 0x0000000b06077899 */ /* 0x000fe4000800063f */
[----:B------:R-:W-:Y:S02]  /*01f0*/  USHF.L.U32 UR6, UR6, 0x1, URZ ;  /* 0x0000000106067899 */ /* 0x000fe4000800063f */
[----:B0-----:R-:W-:Y:S02]  /*0200*/  ULEA UR8, UR8, UR4, 0x18 ;  /* 0x0000000408087291 */ /* 0x001fe4000f8ec03f */
[----:B------:R-:W-:-:S04]  /*0210*/  UIADD3 UR4, -UR5, 0x100000, URZ ;  /* 0x0010000005047890 */ /* 0x000fc8000fffe13f */
[----:B------:R-:W-:Y:S02]  /*0220*/  USHF.L.U32 UR5, UR4, 0xb, URZ ;  /* 0x0000000b04057899 */ /* 0x000fe4000800063f */
[----:B------:R-:W-:Y:S01]  /*0230*/  USHF.L.U32 UR4, UR4, 0x1, URZ ;  /* 0x0000000104047899 */ /* 0x000fe2000800063f */
[----:B------:R-:W0:Y:S11]  /*0240*/  FENCE.VIEW.ASYNC.S ;  /* 0x00000000000073c6 */ /* 0x000e360000000000 */
[----:B0-----:R0:W1:Y:S01]  /*0250*/  SYNCS.EXCH.64 URZ, [UR8], UR4 ;  /* 0x00000004083f75b2 */ /* 0x0010620008000100 */
[----:B------:R0:W2:Y:S01]  /*0260*/  SYNCS.EXCH.64 URZ, [UR8+0x40], UR6 ;  /* 0x00004006083f75b2 */ /* 0x0000a20008000100 */
[----:B------:R0:W3:Y:S01]  /*0270*/  SYNCS.EXCH.64 URZ, [UR8+0x8], UR4 ;  /* 0x00000804083f75b2 */ /* 0x0000e20008000100 */
[----:B------:R0:W4:Y:S01]  /*0280*/  SYNCS.EXCH.64 URZ, [UR8+0x48], UR6 ;  /* 0x00004806083f75b2 */ /* 0x0001220008000100 */
[----:B------:R0:W0:Y:S01]  /*0290*/  SYNCS.EXCH.64 URZ, [UR8+0x10], UR4 ;  /* 0x00001004083f75b2 */ /* 0x0000220008000100 */
        /* <DEDUP_REMOVED lines=11> */
[----:B------:R-:W-:Y:S01]  /*0350*/  NOP ;  /* 0x0000000000007918 */ /* 0x000fe20000000000 */
.L_x_3:
[----:B0-----:R-:W-:Y:S05]  /*0360*/  BSYNC B0 ;  /* 0x0000000000007941 */ /* 0x001fea0003800000 */
.L_x_2:
[----:B------:R-:W0:Y:S01]  /*0370*/  SHFL.IDX PT, R0, R0, RZ, 0x1f ;  /* 0x00001fff00007589 */ /* 0x000e2200000e0000 */
[----:B------:R-:W-:Y:S01]  /*0380*/  ELECT P0, URZ, PT ;  /* 0x00000000003f782f */ /* 0x000fe20003800000 */
[----:B------:R-:W5:Y:S01]  /*0390*/  LDC R3, c[0x0][0x65c] ;  /* 0x00019700ff037b82 */ /* 0x000f620000000800 */
[----:B------:R-:W-:Y:S01]  /*03a0*/  UMOV UR4, 0x20 ;  /* 0x0000002000047882 */ /* 0x000fe20000000000 */
[----:B------:R-:W1:Y:S01]  /*03b0*/  S2R R5, SR_CTAID.Y ;  /* 0x0000000000057919 */ /* 0x000e620000002600 */
[----:B------:R-:W-:Y:S01]  /*03c0*/  NOP ;  /* 0x0000000000007918 */ /* 0x000fe20000000000 */
[----:B------:R-:W-:Y:S01]  /*03d0*/  ISETP.NE.AND P2, PT, R12, RZ, PT ;  /* 0x000000ff0c00720c */ /* 0x000fe20003f45270 */
[----:B------:R-:W-:Y:S01]  /*03e0*/  NOP ;  /* 0x0000000000007918 */ /* 0x000fe20000000000 */
[----:B------:R-:W2:Y:S01]  /*03f0*/  S2R R6, SR_CTAID.X ;  /* 0x0000000000067919 */ /* 0x000ea20000002500 */
[----:B0-----:R-:W-:Y:S02]  /*0400*/  ISETP.NE.OR P0, PT, R0, RZ, !P0 ;  /* 0x000000ff0000720c */ /* 0x001fe40004705670 */
[----:B-----5:R-:W-:-:S02]  /*0410*/  ISETP.NE.AND P3, PT, R3, 0x1, PT ;  /* 0x000000010300780c */ /* 0x020fc40003f65270 */
[----:B------:R-:W-:-:S04]  /*0420*/  SHF.R.S32.HI R3, RZ, 0x1f, R4 ;  /* 0x0000001fff037819 */ /* 0x000fc80000011404 */
[----:B------:R-:W-:-:S04]  /*0430*/  LEA.HI R3, R3, R4, RZ, 0x2 ;  /* 0x0000000403037211 */ /* 0x000fc800078f10ff */
[----:B------:R-:W-:Y:S01]  /*0440*/  LOP3.LUT R3, R3, 0xfffffffc, RZ, 0xc0, !PT ;  /* 0xfffffffc03037812 */ /* 0x000fe200078ec0ff */
[----:B------:R-:W-:Y:S01]  /*0450*/  VOTEU.ALL UP0, P0 ;  /* 0x00000000003f7886 */ /* 0x000fe20000000000 */
[----:B------:R-:W-:Y:S01]  /*0460*/  VOTEU.ALL UP1, P0 ;  /* 0x00000000003f7886 */ /* 0x000fe20000020000 */
[----:B------:R-:W2:Y:S01]  /*0470*/  @P3 LDC R7, c[0x0][0x10] ;  /* 0x00000400ff073b82 */ /* 0x000ea20000000800 */
[----:B-1----:R-:W-:Y:S02]  /*0480*/  @P3 IMAD.MOV.U32 R8, RZ, RZ, R5 ;  /* 0x000000ffff083224 */ /* 0x002fe400078e0005 */
[----:B------:R-:W-:Y:S01]  /*0490*/  @!UP0 UMOV UR6, 0x400 ;  /* 0x0000040000068882 */ /* 0x000fe20000000000 */
[----:B------:R-:W-:-:S04]  /*04a0*/  @!UP0 UIADD3 UR4, -UR4, 0x100000, URZ ;  /* 0x0010000004048890 */ /* 0x000fc8000fffe13f */
[----:B------:R-:W-:Y:S02]  /*04b0*/  @!UP0 USHF.L.U32 UR5, UR4, 0xb, URZ ;  /* 0x0000000b04058899 */ /* 0x000fe4000800063f */
[----:B------:R-:W-:Y:S01]  /*04c0*/  @!UP0 USHF.L.U32 UR4, UR4, 0x1, URZ ;  /* 0x0000000104048899 */ /* 0x000fe2000800063f */
[----:B------:R-:W-:Y:S02]  /*04d0*/  IMAD.IADD R4, R4, 0x1, -R3 ;  /* 0x0000000104047824 */ /* 0x000fe400078e0a03 */
[----:B------:R-:W-:Y:S01]  /*04e0*/  @P3 IMAD.MOV.U32 R9, RZ, RZ, RZ ;  /* 0x000000ffff093224 */ /* 0x000fe200078e00ff */
[----:B------:R-:W0:Y:S01]  /*04f0*/  @!UP0 S2UR UR7, SR_CgaCtaId ;  /* 0x00000000000789c3 */ /* 0x000e220000008800 */
[----:B------:R-:W-:Y:S01]  /*0500*/  @P3 IMAD.MOV.U32 R3, RZ, RZ, RZ ;  /* 0x000000ffff033224 */ /* 0x000fe200078e00ff */
[----:B------:R-:W-:-:S06]  /*0510*/  ISETP.NE.AND P1, PT, R4, 0x3, PT ;  /* 0x000000030400780c */ /* 0x000fcc0003f25270 */
[----:B------:R-:W1:Y:S01]  /*0520*/  @!P3 LDC R10, c[0x0][0xc] ;  /* 0x00000300ff0abb82 */ /* 0x000e620000000800 */
[----:B--2---:R-:W-:-:S04]  /*0530*/  @P3 IMAD.WIDE.U32 R8, R6, R7, R8 ;  /* 0x0000000706083225 */ /* 0x004fc800078e0008 */
[----:B------:R-:W-:Y:S02]  /*0540*/  IMAD.MOV.U32 R7, RZ, RZ, RZ ;  /* 0x000000ffff077224 */ /* 0x000fe400078e00ff */
[----:B------:R-:W-:Y:S01]  /*0550*/  @P3 IMAD.IADD R9, R9, 0x1, R3 ;  /* 0x0000000109093824 */ /* 0x000fe200078e0203 */
[----:B------:R-:W-:Y:S01]  /*0560*/  LOP3.LUT R3, R2, 0x7f, RZ, 0xc0, !PT ;  /* 0x0000007f02037812 */ /* 0x000fe200078ec0ff */
[----:B0-----:R-:W-:Y:S01]  /*0570*/  @!UP0 ULEA UR8, UR7, UR6, 0x18 ;  /* 0x0000000607088291 */ /* 0x001fe2000f8ec03f */
[----:B------:R-:W-:Y:S02]  /*0580*/  VOTEU.ALL UP0, P0 ;  /* 0x00000000003f7886 */ /* 0x000fe40000000000 */
[----:B------:R-:W-:Y:S01]  /*0590*/  ULDC UR6, c[0x0][0xc] ;  /* 0x0000030000067ab9 */ /* 0x000fe20000000800 */
[----:B------:R-:W-:Y:S01]  /*05a0*/  ISETP.EQ.OR P0, PT, R4, RZ, !P1 ;  /* 0x000000ff0400720c */ /* 0x000fe20004f02670 */
[----:B------:R-:W-:-:S03]  /*05b0*/  ULDC UR7, c[0x0][0x10] ;  /* 0x0000040000077ab9 */ /* 0x000fc60000000800 */
[C---:B------:R-:W-:Y:S01]  /*05c0*/  ISETP.EQ.AND P0, PT, R12.reuse, RZ, P0 ;  /* 0x000000ff0c00720c */ /* 0x040fe20000702270 */
[----:B------:R-:W-:Y:S02]  /*05d0*/  VIADD R12, R12, 0xffffffff ;  /* 0xffffffff0c0c7836 */ /* 0x000fe40000000000 */
[----:B-1----:R-:W-:Y:S01]  /*05e0*/  @!P3 IMAD.WIDE.U32 R10, R10, R5, R6 ;  /* 0x000000050a0ab225 */ /* 0x002fe200078e0006 */
[----:B------:R-:W0:Y:S02]  /*05f0*/  FENCE.VIEW.ASYNC.S ;  /* 0x00000000000073c6 */ /* 0x000e240000000000 */
[----:B0-----:R-:W3:Y:S01]  /*0600*/  @!UP0 SYNCS.EXCH.64 URZ, [UR8+0x90], UR4 ;  /* 0x00009004083f85b2 */ /* 0x001ee20008000100 */
[----:B------:R-:W-:Y:S02]  /*0610*/  SEL R0, RZ, 0x1, !P0 ;  /* 0x00000001ff007807 */ /* 0x000fe40004000000 */
[----:B------:R-:W-:Y:S01]  /*0620*/  ISETP.GE.U32.AND P1, PT, R12, 0x2, PT ;  /* 0x000000020c00780c */ /* 0x000fe20003f26070 */
[----:B------:R-:W-:-:S02]  /*0630*/  @!P3 IMAD.MOV.U32 R8, RZ, RZ, R10 ;  /* 0x000000ffff08b224 */ /* 0x000fc400078e000a */
[----:B------:R-:W-:Y:S01]  /*0640*/  @!P3 IMAD.MOV.U32 R9, RZ, RZ, R11 ;  /* 0x000000ffff09b224 */ /* 0x000fe200078e000b */
[----:B------:R-:W-:Y:S01]  /*0650*/  SEL R0, R0, 0x2, P1 ;  /* 0x0000000200007807 */ /* 0x000fe20000800000 */
[----:B------:R0:W3:Y:S01]  /*0660*/  @!UP1 SYNCS.EXCH.64 URZ, [UR8+0x98], UR4 ;  /* 0x00009804083f95b2 */ /* 0x0000e20008000100 */
[----:B------:R-:W-:Y:S01]  /*0670*/  NOP ;  /* 0x0000000000007918 */ /* 0x000fe20000000000 */
[----:B0-----:R-:W-:-:S03]  /*0680*/  UIMAD.WIDE.U32 UR4, UR6, UR7, URZ ;  /* 0x00000007060472a5 */ /* 0x001fc6000f8e003f */
[----:B------:R-:W-:Y:S02]  /*0690*/  ULDC UR6, c[0x0][0x14] ;  /* 0x0000050000067ab9 */ /* 0x000fe40000000800 */
[----:B------:R-:W-:Y:S02]  /*06a0*/  UIMAD.WIDE.U32 UR20, UR4, UR6, URZ ;  /* 0x00000006041472a5 */ /* 0x000fe4000f8e003f */
[----:B------:R-:W-:-:S04]  /*06b0*/  UIMAD UR13, UR5, UR6, URZ ;  /* 0x00000006050d72a4 */ /* 0x000fc8000f8e023f */
[----:B------:R-:W-:Y:S01]  /*06c0*/  UIADD3 UR13, UR21, UR13, URZ ;  /* 0x0000000d150d7290 */ /* 0x000fe2000fffe03f */
[----:B---34-:R-:W-:Y:S06]  /*06d0*/  BAR.SYNC.DEFER_BLOCKING 0x0 ;  /* 0x0000000000007b1d */ /* 0x018fec0000010000 */
[----:B------:R-:W-:Y:S05]  /*06e0*/  @!P2 BRA `(.L_x_4) ;  /* 0x000000380068a947 */ /* 0x000fea0003800000 */
[----:B------:R-:W-:-:S13]  /*06f0*/  ISETP.GT.U32.AND P0, PT, R12, 0x1, PT ;  /* 0x000000010c00780c */ /* 0x000fda0003f04070 */
[----:B------:R-:W-:Y:S05]  /*0700*/  @P0 EXIT ;  /* 0x000000000000094d */ /* 0x000fea0003800000 */
[----:B------:R-:W-:Y:S01]  /*0710*/  ULDC.64 UR4, c[0x0][0x650] ;  /* 0x0001940000047ab9 */ /* 0x000fe20000000a00 */
[----:B------:R-:W-:Y:S01]  /*0720*/  PRMT R10, RZ, 0x7610, R10 ;  /* 0x00007610ff0a7816 */ /* 0x000fe2000000000a */
[----:B------:R-:W-:Y:S01]  /*0730*/  IMAD.MOV.U32 R11, RZ, RZ, -0x1 ;  /* 0xffffffffff0b7424 */ /* 0x000fe200078e00ff */
[----:B------:R-:W-:Y:S01]  /*0740*/  ISETP.GE.U32.AND P0, PT, R8, UR4, PT ;  /* 0x0000000408007c0c */ /* 0x000fe2000bf06070 */
[----:B------:R-:W-:Y:S02]  /*0750*/  IMAD.MOV.U32 R22, RZ, RZ, -0x1 ;  /* 0xffffffffff167424 */ /* 0x000fe400078e00ff */
[----:B------:R-:W-:Y:S01]  /*0760*/  IMAD.MOV.U32 R45, RZ, RZ, -0x1 ;  /* 0xffffffffff2d7424 */ /* 0x000fe200078e00ff */
[----:B------:R-:W-:-:S13]  /*0770*/  ISETP.GE.U32.AND.EX P0, PT, R9, UR5, PT, P0 ;  /* 0x0000000509007c0c */ /* 0x000fda000bf06100 */
[----:B------:R-:W-:Y:S05]  /*0780*/  @P0 BRA `(.L_x_5) ;  /* 0x0000000400540947 */ /* 0x000fea0003800000 */
[----:B------:R-:W0:Y:S01]  /*0790*/  LDC.64 R18, c[0x0][0x628] ;  /* 0x00018a00ff127b82 */ /* 0x000e220000000a00 */
[----:B------:R-:W-:Y:S02]  /*07a0*/  IMAD.MOV.U32 R10, RZ, RZ, R8 ;  /* 0x000000ffff0a7224 */ /* 0x000fe400078e0008 */
[----:B------:R-:W-:-:S05]  /*07b0*/  IMAD.MOV.U32 R11, RZ, RZ, R9 ;  /* 0x000000ffff0b7224 */ /* 0x000fca00078e0009 */
[----:B------:R-:W1:Y:S08]  /*07c0*/  LDC R4, c[0x0][0x630] ;  /* 0x00018c00ff047b82 */ /* 0x000e700000000800 */
[----:B------:R-:W2:Y:S01]  /*07d0*/  LDC.64 R20, c[0x0][0x620] ;  /* 0x00018800ff147b82 */ /* 0x000ea20000000a00 */
[----:B0-----:R-:W-:-:S04]  /*07e0*/  ISETP.NE.U32.AND P0, PT, R18, RZ, PT ;  /* 0x000000ff1200720c */ /* 0x001fc80003f05070 */
[----:B------:R-:W-:-:S13]  /*07f0*/  ISETP.NE.AND.EX P0, PT, R19, RZ, PT, P0 ;  /* 0x000000ff1300720c */ /* 0x000fda0003f05300 */
[----:B-12---:R-:W-:Y:S05]  /*0800*/  @!P0 BRA `(.L_x_6) ;  /* 0x0000000000288947 */ /* 0x006fea0003800000 */
[----:B------:R-:W0:Y:S02]  /*0810*/  LDC R15, c[0x0][0x634] ;  /* 0x00018d00ff0f7b82 */ /* 0x000e240000000800 */
[----:B0-----:R-:W-:-:S05]  /*0820*/  IADD3 R15, P0, R8, R15, RZ ;  /* 0x0000000f080f7210 */ /* 0x001fca0007f1e0ff */
[----:B------:R-:W-:-:S04]  /*0830*/  IMAD.X R17, RZ, RZ, R9, P0 ;  /* 0x000000ffff117224 */ /* 0x000fc800000e0609 */
[----:B------:R-:W-:-:S04]  /*0840*/  IMAD.WIDE.U32 R10, R17, R18, RZ ;  /* 0x00000012110a7225 */ /* 0x000fc800078e00ff */
[----:B------:R-:W-:-:S04]  /*0850*/  IMAD.WIDE.U32 R12, P0, R15, R19, R10 ;  /* 0x000000130f0c7225 */ /* 0x000fc8000780000a */
[----:B------:R-:W-:-:S04]  /*0860*/  IMAD.WIDE.U32 R10, R15, R18, RZ ;  /* 0x000000120f0a7225 */ /* 0x000fc800078e00ff */
[----:B------:R-:W-:Y:S01]  /*0870*/  IMAD.X R15, RZ, RZ, RZ, P0 ;  /* 0x000000ffff0f7224 */ /* 0x000fe200000e06ff */
[----:B------:R-:W-:Y:S01]  /*0880*/  IADD3 RZ, P0, R11, R12, RZ ;  /* 0x0000000c0bff7210 */ /* 0x000fe20007f1e0ff */
[----:B------:R-:W-:-:S04]  /*0890*/  IMAD.MOV.U32 R14, RZ, RZ, R13 ;  /* 0x000000ffff0e7224 */ /* 0x000fc800078e000d */
[----:B------:R-:W-:-:S08]  /*08a0*/  IMAD.WIDE.U32.X R10, R17, R19, R14, P0 ;  /* 0x00000013110a7225 */ /* 0x000fd000000e040e */
.L_x_6:
[-CC-:B------:R-:W-:Y:S01]  /*08b0*/  SHF.R.U64 R45, R10, R4.reuse, R11.reuse ;  /* 0x000000040a2d7219 */ /* 0x180fe2000000120b */
[----:B------:R-:W0:Y:S01]  /*08c0*/  LDC R14, c[0x0][0x618] ;  /* 0x00018600ff0e7b82 */ /* 0x000e220000000800 */
[----:B------:R-:W-:Y:S01]  /*08d0*/  SHF.R.U32.HI R7, RZ, R4, R11 ;  /* 0x00000004ff077219 */ /* 0x000fe2000001160b */
[----:B------:R-:W-:Y:S01]  /*08e0*/  ULDC UR4, c[0x0][0x150] ;  /* 0x0000540000047ab9 */ /* 0x000fe20000000800 */
[----:B------:R-:W-:Y:S02]  /*08f0*/  IADD3 R13, P0, RZ, -R45, RZ ;  /* 0x8000002dff0d7210 */ /* 0x000fe40007f1e0ff */
[----:B------:R-:W-:-:S03]  /*0900*/  I2FP.F32.U32 R4, R6 ;  /* 0x0000000600047245 */ /* 0x000fc60000201000 */
[----:B------:R-:W1:Y:S01]  /*0910*/  LDC.64 R28, c[0x0][0x640] ;  /* 0x00019000ff1c7b82 */ /* 0x000e620000000a00 */
[----:B------:R-:W-:Y:S02]  /*0920*/  IMAD.X R15, RZ, RZ, ~R7, P0 ;  /* 0x000000ffff0f7224 */ /* 0x000fe400000e0e07 */
[----:B------:R-:W-:Y:S01]  /*0930*/  FMUL R4, R4, UR4 ;  /* 0x0000000404047c20 */ /* 0x000fe20008400000 */
[----:B------:R-:W-:Y:S01]  /*0940*/  IMAD.WIDE.U32 R10, R13, R20, R8 ;  /* 0x000000140d0a7225 */ /* 0x000fe200078e0008 */
[----:B------:R-:W-:-:S03]  /*0950*/  ULDC UR4, c[0x0][0x154] ;  /* 0x0000550000047ab9 */ /* 0x000fc60000000800 */
[----:B------:R-:W-:Y:S01]  /*0960*/  IMAD R12, R15, R20, RZ ;  /* 0x000000140f0c7224 */ /* 0x000fe200078e02ff */
[----:B------:R-:W2:Y:S01]  /*0970*/  LDC R7, c[0x0][0x144] ;  /* 0x00005100ff077b82 */ /* 0x000ea20000000800 */
[----:B------:R-:W3:Y:S02]  /*0980*/  F2I.U32.TRUNC.NTZ R4, R4 ;  /* 0x0000000400047305 */ /* 0x000ee4000020f000 */
[----:B------:R-:W-:-:S04]  /*0990*/  IMAD R13, R13, R21, R12 ;  /* 0x000000150d0d7224 */ /* 0x000fc800078e020c */
[----:B------:R-:W-:Y:S01]  /*09a0*/  IMAD.IADD R11, R11, 0x1, R13 ;  /* 0x000000010b0b7824 */ /* 0x000fe200078e020d */
[----:B------:R-:W4:Y:S01]  /*09b0*/  LDC R22, c[0x0][0x608] ;  /* 0x00018200ff167b82 */ /* 0x000f220000000800 */
[----:B------:R-:W-:-:S03]  /*09c0*/  IMAD.MOV.U32 R13, RZ, RZ, -0x1 ;  /* 0xffffffffff0d7424 */ /* 0x000fc600078e00ff */
[-CC-:B0-----:R-:W-:Y:S02]  /*09d0*/  SHF.R.U64 R20, R10, R14.reuse, R11.reuse ;  /* 0x0000000e0a147219 */ /* 0x181fe4000000120b */
[----:B------:R-:W-:Y:S02]  /*09e0*/  I2FP.F32.U32 R10, R5 ;  /* 0x00000005000a7245 */ /* 0x000fe40000201000 */
[----:B------:R-:W0:Y:S01]  /*09f0*/  LDC R26, c[0x0][0x658] ;  /* 0x00019600ff1a7b82 */ /* 0x000e220000000800 */
[----:B-1----:R-:W-:Y:S01]  /*0a00*/  ISETP.NE.U32.AND P0, PT, R28, RZ, PT ;  /* 0x000000ff1c00720c */ /* 0x002fe20003f05070 */
[----:B---3--:R-:W-:Y:S02]  /*0a10*/  IMAD.MOV R12, RZ, RZ, -R4 ;  /* 0x000000ffff0c7224 */ /* 0x008fe400078e0a04 */
[----:B------:R-:W-:Y:S01]  /*0a20*/  FMUL R10, R10, UR4 ;  /* 0x000000040a0a7c20 */ /* 0x000fe20008400000 */
[----:B------:R-:W-:Y:S02]  /*0a30*/  SHF.R.U32.HI R11, RZ, R14, R11 ;  /* 0x0000000eff0b7219 */ /* 0x000fe4000001160b */
[----:B------:R-:W-:Y:S01]  /*0a40*/  ISETP.NE.AND.EX P0, PT, R29, RZ, PT, P0 ;  /* 0x000000ff1d00720c */ /* 0x000fe20003f05300 */
[----:B------:R1:W3:Y:S01]  /*0a50*/  F2I.U32.TRUNC.NTZ R17, R10 ;  /* 0x0000000a00117305 */ /* 0x0002e2000020f000 */
[----:B------:R-:W1:Y:S01]  /*0a60*/  LDC R18, c[0x0][0x148] ;  /* 0x00005200ff127b82 */ /* 0x000e620000000800 */
[----:B--2---:R-:W-:-:S07]  /*0a70*/  IMAD R4, R7, R12, R6 ;  /* 0x0000000c07047224 */ /* 0x004fce00078e0206 */
[----:B------:R-:W2:Y:S01]  /*0a80*/  LDC R24, c[0x0][0x600] ;  /* 0x00018000ff187b82 */ /* 0x000ea20000000800 */
[-CC-:B----4-:R-:W-:Y:S02]  /*0a90*/  SHF.R.U64 R30, R20, R22.reuse, R11.reuse ;  /* 0x00000016141e7219 */ /* 0x190fe4000000120b */
[----:B------:R-:W-:Y:S01]  /*0aa0*/  SHF.R.U32.HI R7, RZ, R22, R11 ;  /* 0x00000016ff077219 */ /* 0x000fe2000001160b */
[----:B------:R-:W-:-:S04]  /*0ab0*/  IMAD.MOV.U32 R11, RZ, RZ, 0x1 ;  /* 0x00000001ff0b7424 */ /* 0x000fc800078e00ff */
[----:B------:R-:W4:Y:S01]  /*0ac0*/  LDC R21, c[0x0][0x648] ;  /* 0x00019200ff157b82 */ /* 0x000f220000000800 */
[-C--:B0-----:R-:W-:Y:S02]  /*0ad0*/  SHF.L.U32 R6, R13, R26.reuse, RZ ;  /* 0x0000001a0d067219 */ /* 0x081fe400000006ff */
[--C-:B------:R-:W-:Y:S02]  /*0ae0*/  SHF.R.U64 R22, R30, R26, R7.reuse ;  /* 0x0000001a1e167219 */ /* 0x100fe40000001207 */
[----:B------:R-:W-:Y:S02]  /*0af0*/  LOP3.LUT R15, RZ, R6, RZ, 0x33, !PT ;  /* 0x00000006ff0f7212 */ /* 0x000fe400078e33ff */
[-C--:B------:R-:W-:Y:S01]  /*0b00*/  SHF.R.U32.HI R7, RZ, R26.reuse, R7 ;  /* 0x0000001aff077219 */ /* 0x080fe20000011607 */
[----:B------:R-:W0:Y:S01]  /*0b10*/  LDC R23, c[0x0][0x638] ;  /* 0x00018e00ff177b82 */ /* 0x000e220000000800 */
[----:B------:R-:W-:Y:S01]  /*0b20*/  SHF.L.U32 R14, R11, R26, RZ ;  /* 0x0000001a0b0e7219 */ /* 0x000fe200000006ff */
[----:B------:R-:W-:-:S06]  /*0b30*/  IMAD.MOV.U32 R6, RZ, RZ, R22 ;  /* 0x000000ffff067224 */ /* 0x000fcc00078e0016 */
[----:B------:R-:W0:Y:S01]  /*0b40*/  LDC R25, c[0x0][0x610] ;  /* 0x00018400ff197b82 */ /* 0x000e220000000800 */
[----:B-1-3--:R-:W-:Y:S05]  /*0b50*/  @!P0 BRA `(.L_x_7) ;  /* 0x0000000000288947 */ /* 0x00afea0003800000 */
[----:B------:R-:W1:Y:S02]  /*0b60*/  LDC R13, c[0x0][0x64c] ;  /* 0x00019300ff0d7b82 */ /* 0x000e640000000800 */
[----:B-1----:R-:W-:-:S05]  /*0b70*/  IADD3 R13, P0, R22, R13, RZ ;  /* 0x0000000d160d7210 */ /* 0x002fca0007f1e0ff */
        /* <DEDUP_REMOVED lines=8> */
.L_x_7:
[----:B----4-:R-:W-:Y:S01]  /*0c00*/  SHF.R.U64 R6, R6, R21, R7 ;  /* 0x0000001506067219 */ /* 0x010fe20000001207 */
[----:B--2---:R-:W-:Y:S01]  /*0c10*/  VIADD R7, R24, 0xffffffff ;  /* 0xffffffff18077836 */ /* 0x004fe20000000000 */
[----:B------:R-:W-:Y:S01]  /*0c20*/  LOP3.LUT R15, R30, R15, RZ, 0xc0, !PT ;  /* 0x0000000f1e0f7212 */ /* 0x000fe200078ec0ff */
[----:B------:R-:W-:Y:S02]  /*0c30*/  IMAD.MOV R17, RZ, RZ, -R17 ;  /* 0x000000ffff117224 */ /* 0x000fe400078e0a11 */
[----:B------:R-:W-:Y:S01]  /*0c40*/  IMAD.MOV R10, RZ, RZ, -R6 ;  /* 0x000000ffff0a7224 */ /* 0x000fe200078e0a06 */
[----:B------:R-:W-:Y:S01]  /*0c50*/  LOP3.LUT R7, R20, R7, RZ, 0xc0, !PT ;  /* 0x0000000714077212 */ /* 0x000fe200078ec0ff */
[----:B------:R-:W-:Y:S02]  /*0c60*/  @P3 IMAD R4, R18, R17, R5 ;  /* 0x0000001112043224 */ /* 0x000fe400078e0205 */
[----:B------:R-:W-:Y:S02]  /*0c70*/  IMAD R15, R14, R6, R15 ;  /* 0x000000060e0f7224 */ /* 0x000fe400078e020f */
[----:B0-----:R-:W-:-:S02]  /*0c80*/  IMAD R5, R10, R23, R22 ;  /* 0x000000170a057224 */ /* 0x001fc400078e0216 */
[----:B------:R-:W-:Y:S02]  /*0c90*/  IMAD R4, R15, R25, R4 ;  /* 0x000000190f047224 */ /* 0x000fe400078e0204 */
[----:B------:R-:W-:Y:S02]  /*0ca0*/  IMAD R5, R5, R24, R7 ;  /* 0x0000001805057224 */ /* 0x000fe400078e0207 */
[----:B------:R-:W-:-:S03]  /*0cb0*/  IMAD.MOV.U32 R10, RZ, RZ, 0x1 ;  /* 0x00000001ff0a7424 */ /* 0x000fc600078e00ff */
[----:B------:R-:W-:Y:S02]  /*0cc0*/  SEL R22, R5, R4, !P3 ;  /* 0x0000000405167207 */ /* 0x000fe40005800000 */
[----:B------:R-:W-:-:S07]  /*0cd0*/  SEL R11, R4, R5, !P3 ;  /* 0x00000005040b7207 */ /* 0x000fce0005800000 */
.L_x_5:
[----:B------:R-:W-:-:S08]  /*0ce0*/  NOP ;  /* 0x0000000000007918 */ /* 0x000fd00000000000 */
[----:B------:R-:W0:Y:S02]  /*0cf0*/  USETMAXREG.TRY_ALLOC.CTAPOOL UP0, 0xe8 ;  /* 0x000000e8000079c8 */ /* 0x000e240008000600 */
[----:B0-----:R-:W-:-:S13]  /*0d00*/  PLOP3.LUT P0, PT, PT, PT, UP0, 0x80, 0x0 ;  /* 0x000000000000781c */ /* 0x001fda0003f0f008 */
[----:B------:R-:W-:Y:S05]  /*0d10*/  @!P0 BRA `(.L_x_5) ;  /* 0xfffffffc00f08947 */ /* 0x000fea000383ffff */
[----:B------:R-:W-:Y:S01]  /*0d20*/  ULDC.64 UR4, c[0x0][0x598] ;  /* 0x0001660000047ab9 */ /* 0x000fe20000000a00 */
[----:B------:R-:W-:Y:S01]  /*0d30*/  ULDC.64 UR22, c[0x0][0x208] ;  /* 0x0000820000167ab9 */ /* 0x000fe20000000a00 */
[----:B------:R-:W-:-:S04]  /*0d40*/  ISETP.NE.U32.AND P0, PT, RZ, UR4, PT ;  /* 0x00000004ff007c0c */ /* 0x000fc8000bf05070 */
[----:B------:R-:W-:-:S13]  /*0d50*/  ISETP.NE.AND.EX P0, PT, RZ, UR5, PT, P0 ;  /* 0x00000005ff007c0c */ /* 0x000fda000bf05300 */
[----:B------:R-:W-:Y:S05]  /*0d60*/  @!P0 BRA `(.L_x_8) ;  /* 0x00000000001c8947 */ /* 0x000fea0003800000 */
[----:B------:R-:W0:Y:S02]  /*0d70*/  LDC.64 R4, c[0x0][0x598] ;  /* 0x00016600ff047b82 */ /* 0x000e240000000a00 */
[----:B0-----:R-:W2:Y:S02]  /*0d80*/  LDG.E.64 R4, desc[UR22][R4.64] ;  /* 0x0000001604047981 */ /* 0x001ea4000c1e1b00 */
[----:B--2---:R-:W-:-:S04]  /*0d90*/  ISETP.NE.U32.AND P0, PT, R4, RZ, PT ;  /* 0x000000ff0400720c */ /* 0x004fc80003f05070 */
[----:B------:R-:W-:-:S13]  /*0da0*/  ISETP.NE.AND.EX P0, PT, R5, RZ, PT, P0 ;  /* 0x000000ff0500720c */ /* 0x000fda0003f05300 */
[----:B------:R-:W-:Y:S05]  /*0db0*/  @!P0 BRA `(.L_x_8) ;  /* 0x0000000000088947 */ /* 0x000fea0003800000 */
[----:B------:R0:W5:Y:S01]  /*0dc0*/  LD.E R12, desc[UR22][R4.64] ;  /* 0x00000016040c7980 */ /* 0x000162000c101900 */
[----:B------:R-:W-:Y:S05]  /*0dd0*/  BRA `(.L_x_9) ;  /* 0x0000000000207947 */ /* 0x000fea0003800000 */
.L_x_8:
[----:B------:R-:W-:Y:S02]  /*0de0*/  ULDC.64 UR4, c[0x0][0x588] ;  /* 0x0001620000047ab9 */ /* 0x000fe40000000a00 */
[----:B------:R-:W-:-:S04]  /*0df0*/  ISETP.NE.U32.AND P0, PT, RZ, UR4, PT ;  /* 0x00000004ff007c0c */ /* 0x000fc8000bf05070 */
[----:B------:R-:W-:-:S13]  /*0e00*/  ISETP.NE.AND.EX P0, PT, RZ, UR5, PT, P0 ;  /* 0x00000005ff007c0c */ /* 0x000fda000bf05300 */
[----:B------:R-:W-:Y:S05]  /*0e10*/  @!P0 BRA `(.L_x_10) ;  /* 0x00000000000c8947 */ /* 0x000fea0003800000 */
[----:B------:R-:W0:Y:S02]  /*0e20*/  LDC.64 R12, c[0x0][0x588] ;  /* 0x00016200ff0c7b82 */ /* 0x000e240000000a00 */
[----:B0-----:R1:W5:Y:S01]  /*0e30*/  LDG.E R12, desc[UR22][R12.64] ;  /* 0x000000160c0c7981 */ /* 0x001362000c1e1900 */
[----:B------:R-:W-:Y:S05]  /*0e40*/  BRA `(.L_x_9) ;  /* 0x0000000000047947 */ /* 0x000fea0003800000 */
.L_x_10:
[----:B------:R-:W2:Y:S02]  /*0e50*/  LDC R12, c[0x0][0x580] ;  /* 0x00016000ff0c7b82 */ /* 0x000ea40000000800 */
.L_x_9:
[----:B------:R-:W-:Y:S02]  /*0e60*/  ULDC.64 UR4, c[0x0][0x5a0] ;  /* 0x0001680000047ab9 */ /* 0x000fe40000000a00 */
[----:B------:R-:W-:-:S04]  /*0e70*/  ISETP.NE.U32.AND P0, PT, RZ, UR4, PT ;  /* 0x00000004ff007c0c */ /* 0x000fc8000bf05070 */
[----:B------:R-:W-:-:S13]  /*0e80*/  ISETP.NE.AND.EX P0, PT, RZ, UR5, PT, P0 ;  /* 0x00000005ff007c0c */ /* 0x000fda000bf05300 */
[----:B------:R-:W-:Y:S05]  /*0e90*/  @!P0 BRA `(.L_x_11) ;  /* 0x00000000001c8947 */ /* 0x000fea0003800000 */
[----:B0-----:R-:W0:Y:S02]  /*0ea0*/  LDC.64 R4, c[0x0][0x5a0] ;  /* 0x00016800ff047b82 */ /* 0x001e240000000a00 */
[----:B0-----:R-:W3:Y:S02]  /*0eb0*/  LDG.E.64 R4, desc[UR22][R4.64] ;  /* 0x0000001604047981 */ /* 0x001ee4000c1e1b00 */
[----:B---3--:R-:W-:-:S04]  /*0ec0*/  ISETP.NE.U32.AND P0, PT, R4, RZ, PT ;  /* 0x000000ff0400720c */ /* 0x008fc80003f05070 */
[----:B------:R-:W-:-:S13]  /*0ed0*/  ISETP.NE.AND.EX P0, PT, R5, RZ, PT, P0 ;  /* 0x000000ff0500720c */ /* 0x000fda0003f05300 */
[----:B------:R-:W-:Y:S05]  /*0ee0*/  @!P0 BRA `(.L_x_11) ;  /* 0x0000000000088947 */ /* 0x000fea0003800000 */
[----:B-1----:R0:W5:Y:S01]  /*0ef0*/  LD.E R13, desc[UR22][R4.64] ;  /* 0x00000016040d7980 */ /* 0x002162000c101900 */
[----:B------:R-:W-:Y:S05]  /*0f00*/  BRA `(.L_x_12) ;  /* 0x0000000000207947 */ /* 0x000fea0003800000 */
.L_x_11:
[----:B------:R-:W-:Y:S02]  /*0f10*/  ULDC.64 UR4, c[0x0][0x590] ;  /* 0x0001640000047ab9 */ /* 0x000fe40000000a00 */
[----:B------:R-:W-:-:S04]  /*0f20*/  ISETP.NE.U32.AND P0, PT, RZ, UR4, PT ;  /* 0x00000004ff007c0c */ /* 0x000fc8000bf05070 */
[----:B------:R-:W-:-:S13]  /*0f30*/  ISETP.NE.AND.EX P0, PT, RZ, UR5, PT, P0 ;  /* 0x00000005ff007c0c */ /* 0x000fda000bf05300 */
[----:B------:R-:W-:Y:S05]  /*0f40*/  @!P0 BRA `(.L_x_13) ;  /* 0x00000000000c8947 */ /* 0x000fea0003800000 */
[----:B0-----:R-:W1:Y:S02]  /*0f50*/  LDC.64 R4, c[0x0][0x590] ;  /* 0x00016400ff047b82 */ /* 0x001e640000000a00 */
[----:B-1----:R1:W5:Y:S01]  /*0f60*/  LDG.E R13, desc[UR22][R4.64] ;  /* 0x00000016040d7981 */ /* 0x002362000c1e1900 */
[----:B------:R-:W-:Y:S05]  /*0f70*/  BRA `(.L_x_12) ;  /* 0x0000000000047947 */ /* 0x000fea0003800000 */
.L_x_13:
[----:B-1----:R-:W3:Y:S02]  /*0f80*/  LDC R13, c[0x0][0x584] ;  /* 0x00016100ff0d7b82 */ /* 0x002ee40000000800 */
.L_x_12:
[----:B------:R-:W-:-:S13]  /*0f90*/  LOP3.LUT P0, RZ, R10, 0xff, RZ, 0xc0, !PT ;  /* 0x000000ff0aff7812 */ /* 0x000fda000780c0ff */
[----:B------:R-:W-:Y:S05]  /*0fa0*/  @!P0 EXIT ;  /* 0x000000000000894d */ /* 0x000fea0003800000 */
[----:B------:R-:W4:Y:S01]  /*0fb0*/  LDC R10, c[0x0][0x658] ;  /* 0x00019600ff0a7b82 */ /* 0x000f220000000800 */
[----:B------:R-:W-:Y:S01]  /*0fc0*/  LOP3.LUT R16, R16, 0x1, RZ, 0xc0, !PT ;  /* 0x0000000110107812 */ /* 0x000fe200078ec0ff */
[----:B------:R-:W-:Y:S01]  /*0fd0*/  ULDC.64 UR6, c[0x0][0x288] ;  /* 0x0000a20000067ab9 */ /* 0x000fe20000000a00 */
[----:B------:R-:W-:Y:S01]  /*0fe0*/  SHF.R.U32.HI R6, RZ, 0x2, R2 ;  /* 0x00000002ff067819 */ /* 0x000fe20000011602 */
[----:B------:R-:W-:Y:S01]  /*0ff0*/  UIADD3 UR4, UR7, 0x7f, URZ ;  /* 0x0000007f07047890 */ /* 0x000fe2000fffe03f */
[----:B------:R-:W-:Y:S01]  /*1000*/  SHF.R.U32.HI R3, RZ, 0x1, R3 ;  /* 0x00000001ff037819 */ /* 0x000fe20000011603 */
[----:B------:R-:W-:Y:S01]  /*1010*/  IMAD.SHL.U32 R7, R16, 0x40, RZ ;  /* 0x0000004010077824 */ /* 0x000fe200078e00ff */
[----:B------:R-:W-:Y:S01]  /*1020*/  LOP3.LUT R6, R6, 0x7, RZ, 0xc0, !PT ;  /* 0x0000000706067812 */ /* 0x000fe200078ec0ff */
[----:B01----:R-:W0:Y:S01]  /*1030*/  LDC.64 R4, c[0x0][0x5c8] ;  /* 0x00017200ff047b82 */ /* 0x003e220000000a00 */
[----:B------:R-:W-:Y:S01]  /*1040*/  LOP3.LUT R14, R2, 0x3, RZ, 0xc0, !PT ;  /* 0x00000003020e7812 */ /* 0x000fe200078ec0ff */
[----:B------:R-:W-:Y:S01]  /*1050*/  USHF.R.S32.HI UR5, URZ, 0x1f, UR4 ;  /* 0x0000001f3f057899 */ /* 0x000fe20008011404 */
[----:B------:R-:W-:Y:S01]  /*1060*/  IMAD.U32 R15, RZ, RZ, UR6 ;  /* 0x00000006ff0f7e24 */ /* 0x000fe2000f8e00ff */
[----:B------:R-:W-:-:S02]  /*1070*/  LOP3.LUT R3, R3, 0x30, RZ, 0xc0, !PT ;  /* 0x0000003003037812 */ /* 0x000fc400078ec0ff */
[--C-:B------:R-:W-:Y:S01]  /*1080*/  LOP3.LUT R7, R7, 0x40, R6.reuse, 0xe2, !PT ;  /* 0x0000004007077812 */ /* 0x100fe200078ee206 */
[----:B------:R-:W-:Y:S01]  /*1090*/  ULEA.HI UR5, UR5, UR4, URZ, 0x7 ;  /* 0x0000000405057291 */ /* 0x000fe2000f8f383f */
[----:B------:R-:W-:Y:S01]  /*10a0*/  IMAD R14, R14, -0x2, R15 ;  /* 0xfffffffe0e0e7824 */ /* 0x000fe200078e020f */
[-C--:B------:R-:W-:Y:S01]  /*10b0*/  IADD3 R15, RZ, -R3.reuse, -R6 ;  /* 0x80000003ff0f7210 */ /* 0x080fe20007ffe806 */
[----:B------:R-:W-:Y:S01]  /*10c0*/  ULDC UR4, c[0x0][0x284] ;  /* 0x0000a10000047ab9 */ /* 0x000fe20000000800 */
[----:B------:R-:W-:Y:S01]  /*10d0*/  LOP3.LUT R6, R7, R3, RZ, 0xfc, !PT ;  /* 0x0000000307067212 */ /* 0x000fe200078efcff */
[----:B------:R-:W-:Y:S01]  /*10e0*/  IMAD.MOV.U32 R3, RZ, RZ, -0x1 ;  /* 0xffffffffff037424 */ /* 0x000fe200078e00ff */
[----:B------:R-:W-:Y:S01]  /*10f0*/  USHF.R.S32.HI UR9, URZ, 0x7, UR5 ;  /* 0x000000073f097899 */ /* 0x000fe20008011405 */
[----:B------:R-:W-:Y:S01]  /*1100*/  IMAD.MOV.U32 R7, RZ, RZ, 0x1 ;  /* 0x00000001ff077424 */ /* 0x000fe200078e00ff */
[----:B------:R-:W-:Y:S01]  /*1110*/  LOP3.LUT R17, R2, 0x80, RZ, 0xc0, !PT ;  /* 0x0000008002117812 */ /* 0x000fe200078ec0ff */
[----:B------:R-:W-:Y:S01]  /*1120*/  IMAD R21, R16, -0x40, R15 ;  /* 0xffffffc010157824 */ /* 0x000fe200078e020f */
[----:B------:R-:W-:Y:S01]  /*1130*/  UISETP.LT.AND UP0, UPT, UR9, 0x1, UPT ;  /* 0x000000010900788c */ /* 0x000fe2000bf01270 */
[-C--:B----4-:R-:W-:Y:S01]  /*1140*/  SHF.L.U32 R3, R3, R10.reuse, RZ ;  /* 0x0000000a03037219 */ /* 0x090fe200000006ff */
[----:B------:R-:W-:Y:S01]  /*1150*/  IMAD.SHL.U32 R16, R2, 0x2, RZ ;  /* 0x0000000202107824 */ /* 0x000fe200078e00ff */
[----:B------:R-:W-:Y:S01]  /*1160*/  SHF.L.U32 R15, R7, R10, RZ ;  /* 0x0000000a070f7219 */ /* 0x000fe200000006ff */
[----:B------:R-:W-:Y:S01]  /*1170*/  USEL UR10, UR9, 0x1, UP0 ;  /* 0x00000001090a7887 */ /* 0x000fe20008000000 */
[----:B------:R-:W-:Y:S01]  /*1180*/  LOP3.LUT R56, R0, 0x1, RZ, 0xfc, !PT ;  /* 0x0000000100387812 */ /* 0x000fe200078efcff */
[----:B------:R-:W-:Y:S01]  /*1190*/  IMAD.MOV.U32 R7, RZ, RZ, RZ ;  /* 0x000000ffff077224 */ /* 0x000fe200078e00ff */
[C---:B0-----:R-:W-:Y:S01]  /*11a0*/  SHF.L.U64.HI R18, R4.reuse, 0x7, R5 ;  /* 0x0000000704127819 */ /* 0x041fe20000010205 */
[C---:B------:R-:W-:Y:S01]  /*11b0*/  IMAD.SHL.U32 R19, R4.reuse, 0x8, RZ ;  /* 0x0000000804137824 */ /* 0x040fe200078e00ff */
[----:B------:R-:W-:Y:S01]  /*11c0*/  SHF.R.U32.HI R17, RZ, 0x7, R17 ;  /* 0x00000007ff117819 */ /* 0x000fe20000011611 */
[----:B------:R-:W-:Y:S01]  /*11d0*/  VIADD R21, R21, UR4 ;  /* 0x0000000415157c36 */ /* 0x000fe20008000000 */
[----:B------:R-:W-:Y:S01]  /*11e0*/  SHF.L.U64.HI R5, R4, 0x3, R5 ;  /* 0x0000000304057819 */ /* 0x000fe20000010205 */
[----:B------:R-:W-:Y:S01]  /*11f0*/  UIADD3 UR10, UR9, -UR10, URZ ;  /* 0x8000000a090a7290 */ /* 0x000fe2000fffe03f */
[----:B------:R-:W-:Y:S01]  /*1200*/  LOP3.LUT R20, RZ, R3, RZ, 0x33, !PT ;  /* 0x00000003ff147212 */ /* 0x000fe200078e33ff */
[----:B------:R-:W-:Y:S01]  /*1210*/  UMOV UR4, URZ ;  /* 0x0000003f00047c82 */ /* 0x000fe20008000000 */
[----:B------:R-:W-:-:S09]  /*1220*/  UMOV UR5, URZ ;  /* 0x0000003f00057c82 */ /* 0x000fd20008000000 */
.L_x_70:
[----:B------:R-:W0:Y:S01]  /*1230*/  SHFL.IDX PT, R3, R17, RZ, 0x1f ;  /* 0x00001fff11037589 */ /* 0x000e2200000e0000 */
[----:B-1----:R-:W1:Y:S01]  /*1240*/  S2UR UR14, SR_CgaCtaId ;  /* 0x00000000000e79c3 */ /* 0x002e620000008800 */
[----:B------:R-:W-:Y:S01]  /*1250*/  UMOV UR12, 0x400 ;  /* 0x00000400000c7882 */ /* 0x000fe20000000000 */
[----:B------:R-:W-:Y:S01]  /*1260*/  UMOV UR6, URZ ;  /* 0x0000003f00067c82 */ /* 0x000fe20008000000 */
[----:B------:R-:W-:Y:S01]  /*1270*/  UMOV UR7, URZ ;  /* 0x0000003f00077c82 */ /* 0x000fe20008000000 */
[----:B------:R-:W-:Y:S02]  /*1280*/  CS2R R40, SRZ ;  /* 0x0000000000287805 */ /* 0x000fe4000001ff00 */
[----:B------:R-:W-:Y:S01]  /*1290*/  CS2R R42, SRZ ;  /* 0x00000000002a7805 */ /* 0x000fe2000001ff00 */
[----:B------:R-:W-:Y:S01]  /*12a0*/  IMAD.MOV.U32 R44, RZ, RZ, RZ ;  /* 0x000000ffff2c7224 */ /* 0x000fe200078e00ff */
[----:B------:R-:W-:Y:S01]  /*12b0*/  CS2R R46, SRZ ;  /* 0x00000000002e7805 */ /* 0x000fe2000001ff00 */
[----:B------:R-:W4:Y:S01]  /*12c0*/  LDC R2, c[0x0][0x28c] ;  /* 0x0000a300ff027b82 */ /* 0x000f220000000800 */
[----:B------:R-:W-:-:S02]  /*12d0*/  CS2R R48, SRZ ;  /* 0x0000000000307805 */ /* 0x000fc4000001ff00 */
[----:B------:R-:W-:Y:S02]  /*12e0*/  CS2R R50, SRZ ;  /* 0x0000000000327805 */ /* 0x000fe4000001ff00 */
[----:B------:R-:W-:Y:S02]  /*12f0*/  CS2R R52, SRZ ;  /* 0x0000000000347805 */ /* 0x000fe4000001ff00 */
[----:B------:R-:W-:Y:S01]  /*1300*/  CS2R R54, SRZ ;  /* 0x0000000000367805 */ /* 0x000fe2000001ff00 */
[----:B------:R-:W-:Y:S01]  /*1310*/  IMAD.MOV.U32 R57, RZ, RZ, RZ ;  /* 0x000000ffff397224 */ /* 0x000fe200078e00ff */
[----:B------:R-:W-:Y:S01]  /*1320*/  CS2R R32, SRZ ;  /* 0x0000000000207805 */ /* 0x000fe2000001ff00 */
[----:B------:R-:W-:Y:S01]  /*1330*/  IMAD.U32 R23, RZ, RZ, UR4 ;  /* 0x00000004ff177e24 */ /* 0x000fe2000f8e00ff */
[----:B------:R-:W-:Y:S02]  /*1340*/  CS2R R34, SRZ ;  /* 0x0000000000227805 */ /* 0x000fe4000001ff00 */
[----:B------:R-:W-:-:S02]  /*1350*/  CS2R R36, SRZ ;  /* 0x0000000000247805 */ /* 0x000fc4000001ff00 */
[----:B------:R-:W-:Y:S02]  /*1360*/  CS2R R38, SRZ ;  /* 0x0000000000267805 */ /* 0x000fe4000001ff00 */
[----:B------:R-:W-:Y:S02]  /*1370*/  CS2R R24, SRZ ;  /* 0x0000000000187805 */ /* 0x000fe4000001ff00 */
[----:B------:R-:W-:Y:S02]  /*1380*/  CS2R R26, SRZ ;  /* 0x00000000001a7805 */ /* 0x000fe4000001ff00 */
[----:B------:R-:W-:Y:S02]  /*1390*/  CS2R R28, SRZ ;  /* 0x00000000001c7805 */ /* 0x000fe4000001ff00 */
[----:B--2---:R-:W-:Y:S02]  /*13a0*/  CS2R R30, SRZ ;  /* 0x00000000001e7805 */ /* 0x004fe4000001ff00 */
[----:B0-----:R-:W-:Y:S01]  /*13b0*/  R2UR UR8, R3 ;  /* 0x00000000030872ca */ /* 0x001fe200000e0000 */
[----:B-1----:R-:W-:-:S03]  /*13c0*/  ULEA UR12, UR14, UR12, 0x18 ;  /* 0x0000000c0e0c7291 */ /* 0x002fc6000f8ec03f */
[----:B------:R-:W-:Y:S01]  /*13d0*/  UMOV UR14, UR5 ;  /* 0x00000005000e7c82 */ /* 0x000fe20008000000 */
[----:B----4-:R-:W-:-:S08]  /*13e0*/  ISETP.GE.AND P0, PT, R2, 0x1, PT ;  /* 0x000000010200780c */ /* 0x010fd00003f06270 */
[----:B------:R-:W-:-:S04]  /*13f0*/  ULEA.HI UR11, UR8, UR8, URZ, 0x1 ;  /* 0x00000008080b7291 */ /* 0x000fc8000f8f083f */
[----:B------:R-:W-:-:S04]  /*1400*/  ULOP3.LUT UR11, UR11, 0x7fffe, URZ, 0xc0, !UPT ;  /* 0x0007fffe0b0b7892 */ /* 0x000fc8000f8ec03f */
[----:B------:R-:W-:-:S03]  /*1410*/  UIADD3 UR11, UR8, -UR11, URZ ;  /* 0x8000000b080b7290 */ /* 0x000fc6000fffe03f */
[----:B------:R-:W-:Y:S01]  /*1420*/  UMOV UR8, URZ ;  /* 0x0000003f00087c82 */ /* 0x000fe20008000000 */
[----:B------:R-:W-:-:S04]  /*1430*/  ULEA UR11, UR11, UR12, 0xd ;  /* 0x0000000c0b0b7291 */ /* 0x000fc8000f8e683f */
[----:B------:R-:W-:-:S04]  /*1440*/  UIADD3 UR11, UR11, 0x180, URZ ;  /* 0x000001800b0b7890 */ /* 0x000fc8000fffe03f */
[----:B------:R-:W-:-:S04]  /*1450*/  USHF.R.U32.HI UR11, URZ, 0x4, UR11 ;  /* 0x000000043f0b7899 */ /* 0x000fc8000801160b */
[----:B------:R-:W-:-:S04]  /*1460*/  ULOP3.LUT UR11, UR11, 0x3fff, URZ, 0xc0, !UPT ;  /* 0x00003fff0b0b7892 */ /* 0x000fc8000f8ec03f */
[----:B------:R-:W-:Y:S01]  /*1470*/  ULOP3.LUT UR11, UR11, 0x10000, URZ, 0xfc, !UPT ;  /* 0x000100000b0b7892 */ /* 0x000fe2000f8efc3f */
[----:B------:R-:W-:Y:S11]  /*1480*/  @!P0 BRA `(.L_x_14) ;  /* 0x00000004007c8947 */ /* 0x000ff60003800000 */
[----:B------:R-:W-:-:S13]  /*1490*/  ISETP.NE.AND P1, PT, R56, 0x3, PT ;  /* 0x000000033800780c */ /* 0x000fda0003f25270 */
[----:B------:R-:W-:Y:S05]  /*14a0*/  @!P1 BRA `(.L_x_15) ;  /* 0x0000000000049947 */ /* 0x000fea0003800000 */
[----:B------:R-:W-:Y:S01]  /*14b0*/  BPT.TRAP 0x1 ;  /* 0x000000040000795c */ /* 0x000fe20000300000 */
.L_x_15:
[----:B------:R-:W-:Y:S01]  /*14c0*/  ULEA UR6, UR5, UR12, 0x3 ;  /* 0x0000000c05067291 */ /* 0x000fe2000f8e183f */
[----:B------:R-:W-:-:S05]  /*14d0*/  IMAD.U32 R2, RZ, RZ, UR4 ;  /* 0x00000004ff027e24 */ /* 0x000fca000f8e00ff */
[----:B------:R-:W-:-:S04]  /*14e0*/  SHF.L.U32 R2, R2, 0x1f, RZ ;  /* 0x0000001f02027819 */ /* 0x000fc800000006ff */
[----:B------:R0:W1:Y:S01]  /*14f0*/  SYNCS.PHASECHK.TRANS64.TRYWAIT P0, [UR6], R2 ;  /* 0x00000002ff0075a7 */ /* 0x0000620008000146 */
[----:B------:R-:W-:Y:S05]  /*1500*/  @!P1 BRA `(.L_x_16) ;  /* 0x0000000000049947 */ /* 0x000fea0003800000 */
[----:B------:R-:W-:Y:S01]  /*1510*/  BPT.TRAP 0x1 ;  /* 0x000000040000795c */ /* 0x000fe20000300000 */
.L_x_16:
[----:B-1----:R-:W-:Y:S05]  /*1520*/  @P0 BRA `(.L_x_17) ;  /* 0x0000000000080947 */ /* 0x002fea0003800000 */
[----:B------:R-:W1:Y:S02]  /*1530*/  SYNCS.PHASECHK.TRANS64.TRYWAIT P0, [UR6], R2 ;  /* 0x00000002ff0075a7 */ /* 0x000e640008000146 */
[----:B-1----:R-:W-:Y:S05]  /*1540*/  @!P0 BRA `(.L_x_18) ;  /* 0x0000004000d88947 */ /* 0x002fea0003800000 */
.L_x_17:
[----:B------:R-:W-:Y:S01]  /*1550*/  UIADD3 UR6, UR12, 0x30180, URZ ;  /* 0x000301800c067890 */ /* 0x000fe2000fffe03f */
[----:B------:R-:W-:Y:S01]  /*1560*/  WARPGROUP.ARRIVE ;  /* 0x00000000000079c5 */ /* 0x000fe20000000000 */
[----:B------:R-:W-:Y:S01]  /*1570*/  UIMAD UR7, UR5, 0x600, UR11 ;  /* 0x00000600050778a4 */ /* 0x000fe2000f8e020b */
[----:B------:R-:W-:Y:S01]  /*1580*/  CS2R R40, SRZ ;  /* 0x0000000000287805 */ /* 0x000fe2000001ff00 */
[----:B------:R-:W-:Y:S01]  /*1590*/  USHF.R.U32.HI UR6, URZ, 0x4, UR6 ;  /* 0x000000043f067899 */ /* 0x000fe20008011606 */
[----:B------:R-:W-:Y:S01]  /*15a0*/  CS2R R42, SRZ ;  /* 0x00000000002a7805 */ /* 0x000fe2000001ff00 */
[----:B------:R-:W-:Y:S01]  /*15b0*/  UMOV UR17, 0x40000040 ;  /* 0x4000004000117882 */ /* 0x000fe20000000000 */
[----:B------:R-:W-:Y:S01]  /*15c0*/  UMOV UR19, 0x40000040 ;  /* 0x4000004000137882 */ /* 0x000fe20000000000 */
[----:B------:R-:W-:Y:S01]  /*15d0*/  ULOP3.LUT UR6, UR6, 0x3fff, URZ, 0xc0, !UPT ;  /* 0x00003fff06067892 */ /* 0x000fe2000f8ec03f */
[----:B------:R-:W-:Y:S01]  /*15e0*/  IMAD.MOV.U32 R44, RZ, RZ, RZ ;  /* 0x000000ffff2c7224 */ /* 0x000fe200078e00ff */
[----:B------:R-:W-:Y:S01]  /*15f0*/  UMOV UR16, UR7 ;  /* 0x0000000700107c82 */ /* 0x000fe20008000000 */
[----:B------:R-:W-:Y:S01]  /*1600*/  UIADD3 UR8, UR7, 0x400, URZ ;  /* 0x0000040007087890 */ /* 0x000fe2000fffe03f */
[----:B------:R-:W-:Y:S01]  /*1610*/  CS2R R46, SRZ ;  /* 0x00000000002e7805 */ /* 0x000fe2000001ff00 */
[----:B------:R-:W-:Y:S01]  /*1620*/  ULOP3.LUT UR6, UR6, 0x10000, URZ, 0xfc, !UPT ;  /* 0x0001000006067892 */ /* 0x000fe2000f8efc3f */
[----:B------:R-:W-:-:S02]  /*1630*/  CS2R R48, SRZ ;  /* 0x0000000000307805 */ /* 0x000fc4000001ff00 */
[----:B------:R-:W-:Y:S02]  /*1640*/  CS2R R50, SRZ ;  /* 0x0000000000327805 */ /* 0x000fe4000001ff00 */
[----:B------:R-:W-:Y:S01]  /*1650*/  CS2R R52, SRZ ;  /* 0x0000000000347805 */ /* 0x000fe2000001ff00 */
[----:B------:R-:W-:Y:S01]  /*1660*/  ULEA UR6, UR5, UR6, 0x7 ;  /* 0x0000000605067291 */ /* 0x000fe2000f8e383f */
[----:B------:R-:W-:Y:S01]  /*1670*/  CS2R R54, SRZ ;  /* 0x0000000000367805 */ /* 0x000fe2000001ff00 */
[----:B------:R-:W-:-:S05]  /*1680*/  IMAD.MOV.U32 R57, RZ, RZ, RZ ;  /* 0x000000ffff397224 */ /* 0x000fca00078e00ff */
[----:B------:R-:W-:Y:S02]  /*1690*/  UMOV UR18, UR6 ;  /* 0x0000000600127c82 */ /* 0x000fe40008000000 */
[----:B------:R-:W-:Y:S01]  /*16a0*/  QGMMA.64x16x32.F32.E4M3.E4M3 R32, gdesc[UR16], RZ, !UPT ;  /* 0x00200000102079f3 */ /* 0x000fe2000c7008ff */
[----:B------:R-:W-:Y:S01]  /*16b0*/  UMOV UR16, UR8 ;  /* 0x0000000800107c82 */ /* 0x000fe20008000000 */
[----:B------:R-:W-:Y:S01]  /*16c0*/  UMOV UR17, 0x40000040 ;  /* 0x4000004000117882 */ /* 0x000fe20000000000 */
[----:B------:R-:W-:Y:S01]  /*16d0*/  UIADD3 UR8, UR7, 0x402, URZ ;  /* 0x0000040207087890 */ /* 0x000fe2000fffe03f */
[----:B------:R-:W-:Y:S01]  /*16e0*/  QGMMA.64x16x32.F32.E4M3.E4M3 R24, gdesc[UR16], RZ, !UPT ;  /* 0x00200000101879f3 */ /* 0x000fe2000c7008ff */
[----:B------:R-:W-:Y:S02]  /*16f0*/  UIADD3 UR16, UR7, 0x2, URZ ;  /* 0x0000000207107890 */ /* 0x000fe4000fffe03f */
[----:B------:R-:W-:Y:S01]  /*1700*/  UIADD3 UR18, UR6, 0x2, URZ ;  /* 0x0000000206127890 */ /* 0x000fe2000fffe03f */
[----:B------:R-:W-:Y:S01]  /*1710*/  UMOV UR17, 0x40000040 ;  /* 0x4000004000117882 */ /* 0x000fe20000000000 */
[----:B------:R-:W-:-:S07]  /*1720*/  UMOV UR19, 0x40000040 ;  /* 0x4000004000137882 */ /* 0x000fce0000000000 */
[----:B------:R-:W-:Y:S01]  /*1730*/  QGMMA.64x16x32.F32.E4M3.E4M3 R32, gdesc[UR16], R32 ;  /* 0x00200000102079f3 */ /* 0x000fe20008700820 */
[----:B------:R-:W-:Y:S01]  /*1740*/  UMOV UR16, UR8 ;  /* 0x0000000800107c82 */ /* 0x000fe20008000000 */
[----:B------:R-:W-:Y:S01]  /*1750*/  UMOV UR17, 0x40000040 ;  /* 0x4000004000117882 */ /* 0x000fe20000000000 */
[----:B------:R-:W-:Y:S01]  /*1760*/  UIADD3 UR8, UR7, 0x404, URZ ;  /* 0x0000040407087890 */ /* 0x000fe2000fffe03f */
[----:B------:R-:W-:Y:S01]  /*1770*/  QGMMA.64x16x32.F32.E4M3.E4M3 R24, gdesc[UR16], R24 ;  /* 0x00200000101879f3 */ /* 0x000fe20008700818 */
[----:B------:R-:W-:Y:S02]  /*1780*/  UIADD3 UR16, UR7, 0x4, URZ ;  /* 0x0000000407107890 */ /* 0x000fe4000fffe03f */
[----:B------:R-:W-:Y:S01]  /*1790*/  UIADD3 UR18, UR6, 0x4, URZ ;  /* 0x0000000406127890 */ /* 0x000fe2000fffe03f */
[----:B------:R-:W-:Y:S01]  /*17a0*/  UMOV UR17, 0x40000040 ;  /* 0x4000004000117882 */ /* 0x000fe20000000000 */
[----:B------:R-:W-:-:S07]  /*17b0*/  UMOV UR19, 0x40000040 ;  /* 0x4000004000137882 */ /* 0x000fce0000000000 */
[----:B------:R-:W-:Y:S01]  /*17c0*/  QGMMA.64x16x32.F32.E4M3.E4M3 R32, gdesc[UR16], R32 ;  /* 0x00200000102079f3 */ /* 0x000fe20008700820 */
[----:B------:R-:W-:Y:S01]  /*17d0*/  UMOV UR16, UR8 ;  /* 0x0000000800107c82 */ /* 0x000fe20008000000 */
[----:B------:R-:W-:Y:S01]  /*17e0*/  UMOV UR17, 0x40000040 ;  /* 0x4000004000117882 */ /* 0x000fe20000000000 */
[----:B------:R-:W-:Y:S01]  /*17f0*/  ULDC UR8, c[0x0][0x50c] ;  /* 0x0001430000087ab9 */ /* 0x000fe20000000800 */
[----:B------:R-:W-:Y:S01]  /*1800*/  QGMMA.64x16x32.F32.E4M3.E4M3 R24, gdesc[UR16], R24 ;  /* 0x00200000101879f3 */ /* 0x000fe20008700818 */
[----:B------:R-:W-:Y:S02]  /*1810*/  UIADD3 UR16, UR7, 0x6, URZ ;  /* 0x0000000607107890 */ /* 0x000fe4000fffe03f */
[----:B------:R-:W-:Y:S02]  /*1820*/  UIADD3 UR18, UR6, 0x6, URZ ;  /* 0x0000000606127890 */ /* 0x000fe4000fffe03f */
[----:B------:R-:W-:Y:S01]  /*1830*/  UIADD3 UR7, UR7, 0x406, URZ ;  /* 0x0000040607077890 */ /* 0x000fe2000fffe03f */
[----:B------:R-:W-:Y:S01]  /*1840*/  UMOV UR17, 0x40000040 ;  /* 0x4000004000117882 */ /* 0x000fe20000000000 */
[----:B------:R-:W-:Y:S01]  /*1850*/  UMOV UR19, 0x40000040 ;  /* 0x4000004000137882 */ /* 0x000fe20000000000 */
[----:B------:R-:W-:Y:S01]  /*1860*/  UISETP.NE.AND UP0, UPT, UR8, 0x4, UPT ;  /* 0x000000040800788c */ /* 0x000fe2000bf05270 */
[----:B------:R-:W-:-:S03]  /*1870*/  UMOV UR6, 0x4 ;  /* 0x0000000400067882 */ /* 0x000fc60000000000 */
[----:B------:R-:W-:Y:S01]  /*1880*/  QGMMA.64x16x32.F32.E4M3.E4M3 R32, gdesc[UR16], R32 ;  /* 0x00200000102079f3 */ /* 0x000fe20008700820 */
[----:B------:R-:W-:Y:S01]  /*1890*/  UMOV UR16, UR7 ;  /* 0x0000000700107c82 */ /* 0x000fe20008000000 */
[----:B------:R-:W-:Y:S01]  /*18a0*/  USEL UR7, URZ, 0x1, UP0 ;  /* 0x000000013f077887 */ /* 0x000fe20008000000 */
[----:B------:R-:W-:Y:S02]  /*18b0*/  UMOV UR17, 0x40000040 ;  /* 0x4000004000117882 */ /* 0x000fe40000000000 */
[----:B------:R-:W-:Y:S03]  /*18c0*/  QGMMA.64x16x32.F32.E4M3.E4M3 R24, gdesc[UR16], R24, gsb0 ;  /* 0x00200000101879f3 */ /* 0x000fe60008000818 */
[----:B------:R-:W-:-:S13]  /*18d0*/  ISETP.NE.AND P0, PT, RZ, UR7, PT ;  /* 0x00000007ff007c0c */ /* 0x000fda000bf05270 */
[----:B------:R-:W-:Y:S05]  /*18e0*/  @!P0 BRA `(.L_x_19) ;  /* 0x0000000000488947 */ /* 0x000fea0003800000 */
[----:B------:R-:W-:Y:S02]  /*18f0*/  WARPGROUP.DEPBAR.LE gsb0, 0x0 ;  /* 0x00008000000079c5 */ /* 0x000fe40000010000 */
[----:B------:R-:W-:-:S01]  /*1900*/  FADD R57, RZ, R32 ;  /* 0x00000020ff397221 */ /* 0x000fc20000000000 */
[----:B------:R-:W-:Y:S01]  /*1910*/  FADD R54, RZ, R33 ;  /* 0x00000021ff367221 */ /* 0x000fe20000000000 */
        /* <DEDUP_REMOVED lines=14> */
[----:B------:R-:W-:-:S06]  /*1a00*/  UMOV UR6, URZ ;  /* 0x0000003f00067c82 */ /* 0x000fcc0008000000 */
.L_x_19:
[----:B------:R-:W-:-:S04]  /*1a10*/  UIADD3 UR14, UR5, 0x1, URZ ;  /* 0x00000001050e7890 */ /* 0x000fc8000fffe03f */
[----:B------:R-:W-:-:S04]  /*1a20*/  UISETP.NE.AND UP0, UPT, UR14, 0x8, UPT ;  /* 0x000000080e00788c */ /* 0x000fc8000bf05270 */
[----:B------:R-:W-:Y:S02]  /*1a30*/  USEL UR8, URZ, 0x1, UP0 ;  /* 0x000000013f087887 */ /* 0x000fe40008000000 */
[----:B------:R-:W-:Y:S02]  /*1a40*/  USEL UR14, UR14, URZ, UP0 ;  /* 0x0000003f0e0e7287 */ /* 0x000fe40008000000 */
[----:B------:R-:W-:-:S06]  /*1a50*/  ULOP3.LUT UR8, UR4, UR8, URZ, 0x3c, !UPT ;  /* 0x0000000804087292 */ /* 0x000fcc000f8e3c3f */
[----:B------:R-:W-:Y:S01]  /*1a60*/  IMAD.U32 R23, RZ, RZ, UR8 ;  /* 0x00000008ff177e24 */ /* 0x000fe2000f8e00ff */
[----:B------:R-:W-:-:S06]  /*1a70*/  UMOV UR8, 0x1 ;  /* 0x0000000100087882 */ /* 0x000fcc0000000000 */
.L_x_14:
[----:B------:R-:W-:-:S06]  /*1a80*/  UISETP.GE.AND UP0, UPT, UR10, 0x1, UPT ;  /* 0x000000010a00788c */ /* 0x000fcc000bf06270 */
[----:B------:R-:W-:-:S13]  /*1a90*/  PLOP3.LUT P0, PT, PT, PT, UP0, 0x80, 0x0 ;  /* 0x000000000000781c */ /* 0x000fda0003f0f008 */
[----:B------:R-:W-:Y:S05]  /*1aa0*/  @!P0 BRA `(.L_x_20) ;  /* 0x0000000400b08947 */ /* 0x000fea0003800000 */
[----:B01----:R-:W-:Y:S01]  /*1ab0*/  IMAD.U32 R2, RZ, RZ, UR10 ;  /* 0x0000000aff027e24 */ /* 0x003fe2000f8e00ff */
[----:B------:R-:W-:Y:S01]  /*1ac0*/  UMOV UR15, UR5 ;  /* 0x00000005000f7c82 */ /* 0x000fe20008000000 */
[----:B------:R-:W-:-:S05]  /*1ad0*/  ULDC UR25, c[0x0][0x50c] ;  /* 0x0001430000197ab9 */ /* 0x000fca0000000800 */
.L_x_28:
[----:B------:R-:W-:-:S13]  /*1ae0*/  ISETP.NE.AND P1, PT, R56, 0x3, PT ;  /* 0x000000033800780c */ /* 0x000fda0003f25270 */
[----:B01----:R-:W-:Y:S05]  /*1af0*/  @!P1 BRA `(.L_x_21) ;  /* 0x0000000000049947 */ /* 0x003fea0003800000 */
[----:B------:R-:W-:Y:S01]  /*1b00*/  BPT.TRAP 0x1 ;  /* 0x000000040000795c */ /* 0x000fe20000300000 */
.L_x_21:
[----:B------:R-:W0:Y:S01]  /*1b10*/  S2UR UR16, SR_CgaCtaId ;  /* 0x00000000001079c3 */ /* 0x000e220000008800 */
[----:B------:R-:W-:Y:S01]  /*1b20*/  UMOV UR12, 0x400 ;  /* 0x00000400000c7882 */ /* 0x000fe20000000000 */
[----:B------:R-:W-:Y:S01]  /*1b30*/  SHF.L.U32 R3, R23, 0x1f, RZ ;  /* 0x0000001f17037819 */ /* 0x000fe200000006ff */
[----:B0-----:R-:W-:-:S04]  /*1b40*/  ULEA UR12, UR16, UR12, 0x18 ;  /* 0x0000000c100c7291 */ /* 0x001fc8000f8ec03f */
[----:B------:R-:W-:-:S09]  /*1b50*/  ULEA UR16, UR14, UR12, 0x3 ;  /* 0x0000000c0e107291 */ /* 0x000fd2000f8e183f */
[----:B------:R0:W1:Y:S01]  /*1b60*/  SYNCS.PHASECHK.TRANS64.TRYWAIT P0, [UR16], R3 ;  /* 0x00000003ff0075a7 */ /* 0x0000620008000150 */
[----:B------:R-:W-:Y:S05]  /*1b70*/  @!P1 BRA `(.L_x_22) ;  /* 0x0000000000049947 */ /* 0x000fea0003800000 */
[----:B------:R-:W-:Y:S01]  /*1b80*/  BPT.TRAP 0x1 ;  /* 0x000000040000795c */ /* 0x000fe20000300000 */
.L_x_22:
[----:B-1----:R-:W-:Y:S05]  /*1b90*/  @P0 BRA `(.L_x_23) ;  /* 0x0000000000080947 */ /* 0x002fea0003800000 */
[----:B------:R-:W1:Y:S02]  /*1ba0*/  SYNCS.PHASECHK.TRANS64.TRYWAIT P0, [UR16], R3 ;  /* 0x00000003ff0075a7 */ /* 0x000e640008000150 */
[----:B-1----:R-:W-:Y:S05]  /*1bb0*/  @!P0 BRA `(.L_x_24) ;  /* 0x0000003c00548947 */ /* 0x002fea0003800000 */
.L_x_23:
[----:B------:R-:W-:Y:S01]  /*1bc0*/  UIADD3 UR16, UR12, 0x30180, URZ ;  /* 0x000301800c107890 */ /* 0x000fe2000fffe03f */
[----:B------:R-:W-:Y:S01]  /*1bd0*/  WARPGROUP.ARRIVE ;  /* 0x00000000000079c5 */ /* 0x000fe20000000000 */
[----:B------:R-:W-:Y:S02]  /*1be0*/  UISETP.NE.AND UP0, UPT, UR7, URZ, UPT ;  /* 0x0000003f0700728c */ /* 0x000fe4000bf05270 */
[----:B------:R-:W-:Y:S02]  /*1bf0*/  USHF.R.U32.HI UR16, URZ, 0x4, UR16 ;  /* 0x000000043f107899 */ /* 0x000fe40008011610 */
[----:B------:R-:W-:Y:S02]  /*1c00*/  USEL UR8, UR8, URZ, !UP0 ;  /* 0x0000003f08087287 */ /* 0x000fe4000c000000 */
[----:B------:R-:W-:Y:S02]  /*1c10*/  ULOP3.LUT UR16, UR16, 0x3fff, URZ, 0xc0, !UPT ;  /* 0x00003fff10107892 */ /* 0x000fe4000f8ec03f */
[----:B------:R-:W-:-:S02]  /*1c20*/  UISETP.NE.U32.AND UP0, UPT, UR8, URZ, UPT ;  /* 0x0000003f0800728c */ /* 0x000fc4000bf05070 */
[----:B------:R-:W-:Y:S02]  /*1c30*/  ULOP3.LUT UR7, UR16, 0x10000, URZ, 0xfc, !UPT ;  /* 0x0001000010077892 */ /* 0x000fe4000f8efc3f */
[----:B------:R-:W-:Y:S02]  /*1c40*/  UIMAD UR8, UR14, 0x600, UR11 ;  /* 0x000006000e0878a4 */ /* 0x000fe4000f8e020b */
[----:B------:R-:W-:Y:S02]  /*1c50*/  ULEA UR7, UR14, UR7, 0x7 ;  /* 0x000000070e077291 */ /* 0x000fe4000f8e383f */
[----:B------:R-:W-:Y:S01]  /*1c60*/  UIADD3 UR24, UR8, 0x400, URZ ;  /* 0x0000040008187890 */ /* 0x000fe2000fffe03f */
[----:B------:R-:W-:Y:S02]  /*1c70*/  UMOV UR17, 0x40000040 ;  /* 0x4000004000117882 */ /* 0x000fe40000000000 */
[----:B------:R-:W-:Y:S01]  /*1c80*/  UMOV UR16, UR8 ;  /* 0x0000000800107c82 */ /* 0x000fe20008000000 */
[----:B------:R-:W-:Y:S01]  /*1c90*/  UMOV UR19, 0x40000040 ;  /* 0x4000004000137882 */ /* 0x000fe20000000000 */
[----:B------:R-:W-:Y:S01]  /*1ca0*/  UMOV UR18, UR7 ;  /* 0x0000000700127c82 */ /* 0x000fe20008000000 */
[----:B------:R-:W-:Y:S01]  /*1cb0*/  UIADD3 UR6, UR6, 0x4, URZ ;  /* 0x0000000406067890 */ /* 0x000fe2000fffe03f */
[----:B------:R-:W-:Y:S01]  /*1cc0*/  QGMMA.64x16x32.F32.E4M3.E4M3 R32, gdesc[UR16], R32, UP0 ;  /* 0x00200000102079f3 */ /* 0x000fe2000bf00820 */
[----:B------:R-:W-:Y:S01]  /*1cd0*/  UMOV UR16, UR24 ;  /* 0x0000001800107c82 */ /* 0x000fe20008000000 */
[----:B------:R-:W-:Y:S01]  /*1ce0*/  UMOV UR17, 0x40000040 ;  /* 0x4000004000117882 */ /* 0x000fe20000000000 */
[----:B------:R-:W-:Y:S01]  /*1cf0*/  UIADD3 UR24, UR8, 0x402, URZ ;  /* 0x0000040208187890 */ /* 0x000fe2000fffe03f */
[----:B------:R-:W-:Y:S01]  /*1d00*/  QGMMA.64x16x32.F32.E4M3.E4M3 R24, gdesc[UR16], R24, UP0 ;  /* 0x00200000101879f3 */ /* 0x000fe2000bf00818 */
[----:B------:R-:W-:-:S02]  /*1d10*/  UIADD3 UR16, UR8, 0x2, URZ ;  /* 0x0000000208107890 */ /* 0x000fc4000fffe03f */
[----:B------:R-:W-:Y:S01]  /*1d20*/  UIADD3 UR18, UR7, 0x2, URZ ;  /* 0x0000000207127890 */ /* 0x000fe2000fffe03f */
[----:B------:R-:W-:Y:S01]  /*1d30*/  UMOV UR17, 0x40000040 ;  /* 0x4000004000117882 */ /* 0x000fe20000000000 */
[----:B------:R-:W-:Y:S01]  /*1d40*/  UMOV UR19, 0x40000040 ;  /* 0x4000004000137882 */ /* 0x000fe20000000000 */
[----:B------:R-:W-:-:S06]  /*1d50*/  UISETP.NE.AND UP0, UPT, UR6, UR25, UPT ;  /* 0x000000190600728c */ /* 0x000fcc000bf05270 */
        /* <DEDUP_REMOVED lines=11> */
[----:B------:R-:W-:Y:S02]  /*1e10*/  UMOV UR17, 0x40000040 ;  /* 0x4000004000117882 */ /* 0x000fe40000000000 */
[----:B------:R-:W-:Y:S01]  /*1e20*/  QGMMA.64x16x32.F32.E4M3.E4M3 R24, gdesc[UR16], R24 ;  /* 0x00200000101879f3 */ /* 0x000fe20008700818 */
[----:B------:R-:W-:Y:S02]  /*1e30*/  UIADD3 UR16, UR8, 0x6, URZ ;  /* 0x0000000608107890 */ /* 0x000fe4000fffe03f */
[----:B------:R-:W-:Y:S02]  /*1e40*/  UIADD3 UR18, UR7, 0x6, URZ ;  /* 0x0000000607127890 */ /* 0x000fe4000fffe03f */
[----:B------:R-:W-:Y:S01]  /*1e50*/  UIADD3 UR8, UR8, 0x406, URZ ;  /* 0x0000040608087890 */ /* 0x000fe2000fffe03f */
[----:B------:R-:W-:Y:S01]  /*1e60*/  UMOV UR17, 0x40000040 ;  /* 0x4000004000117882 */ /* 0x000fe20000000000 */
[----:B------:R-:W-:Y:S01]  /*1e70*/  UMOV UR19, 0x40000040 ;  /* 0x4000004000137882 */ /* 0x000fe20000000000 */
[----:B------:R-:W-:-:S06]  /*1e80*/  USEL UR7, URZ, 0x1, UP0 ;  /* 0x000000013f077887 */ /* 0x000fcc0008000000 */
[----:B------:R-:W-:Y:S01]  /*1e90*/  ISETP.NE.AND P0, PT, RZ, UR7, PT ;  /* 0x00000007ff007c0c */ /* 0x000fe2000bf05270 */
[----:B------:R-:W-:Y:S01]  /*1ea0*/  QGMMA.64x16x32.F32.E4M3.E4M3 R32, gdesc[UR16], R32 ;  /* 0x00200000102079f3 */ /* 0x000fe20008700820 */
[----:B------:R-:W-:Y:S01]  /*1eb0*/  UMOV UR16, UR8 ;  /* 0x0000000800107c82 */ /* 0x000fe20008000000 */
[----:B------:R-:W-:Y:S02]  /*1ec0*/  UMOV UR17, 0x40000040 ;  /* 0x4000004000117882 */ /* 0x000fe40000000000 */
[----:B------:R-:W-:Y:S03]  /*1ed0*/  QGMMA.64x16x32.F32.E4M3.E4M3 R24, gdesc[UR16], R24, gsb0 ;  /* 0x00200000101879f3 */ /* 0x000fe60008000818 */
[----:B------:R-:W-:-:S05]  /*1ee0*/  WARPGROUP.DEPBAR.LE gsb0, 0x1 ;  /* 0x00008000000079c5 */ /* 0x000fca0000010100 */
[----:B------:R-:W-:Y:S05]  /*1ef0*/  @!P0 BRA `(.L_x_25) ;  /* 0x0000000000488947 */ /* 0x000fea0003800000 */
[----:B------:R-:W-:Y:S02]  /*1f00*/  WARPGROUP.DEPBAR.LE gsb0, 0x0 ;  /* 0x00008000000079c5 */ /* 0x000fe40000010000 */
[----:B------:R-:W-:-:S01]  /*1f10*/  FADD R57, R32, R57 ;  /* 0x0000003920397221 */ /* 0x000fc20000000000 */
[----:B------:R-:W-:Y:S01]  /*1f20*/  FADD R54, R33, R54 ;  /* 0x0000003621367221 */ /* 0x000fe20000000000 */
        /* <DEDUP_REMOVED lines=14> */
[----:B------:R-:W-:-:S06]  /*2010*/  UMOV UR6, URZ ;  /* 0x0000003f00067c82 */ /* 0x000fcc0008000000 */
.L_x_25:
[----:B------:R-:W-:Y:S05]  /*2020*/  @!P1 BRA `(.L_x_26) ;  /* 0x0000000000049947 */ /* 0x000fea0003800000 */
[----:B------:R-:W-:Y:S01]  /*2030*/  BPT.TRAP 0x1 ;  /* 0x000000040000795c */ /* 0x000fe20000300000 */
.L_x_26:
[----:B------:R-:W-:Y:S01]  /*2040*/  ULEA UR8, UR15, UR12, 0x3 ;  /* 0x0000000c0f087291 */ /* 0x000fe2000f8e183f */
[----:B------:R-:W-:-:S03]  /*2050*/  ISETP.GT.U32.AND P0, PT, R0, 0x1, PT ;  /* 0x000000010000780c */ /* 0x000fc60003f04070 */
[----:B------:R-:W-:-:S04]  /*2060*/  UIADD3 UR8, UR8, 0x40, URZ ;  /* 0x0000004008087890 */ /* 0x000fc8000fffe03f */
[----:B------:R-:W-:-:S09]  /*2070*/  UPRMT UR8, URZ, 0x654, UR8 ;  /* 0x000006543f087896 */ /* 0x000fd20008000008 */
[----:B------:R-:W-:Y:S01]  /*2080*/  SYNCS.ARRIVE.TRANS64.RED.A1T0 RZ, [UR8], RZ ;  /* 0x000000ffffff79a7 */ /* 0x000fe20008100408 */
[----:B------:R-:W-:Y:S05]  /*2090*/  @P0 BRA `(.L_x_27) ;  /* 0x0000000000040947 */ /* 0x000fea0003800000 */
[----:B------:R-:W-:Y:S01]  /*20a0*/  BPT.TRAP 0x1 ;  /* 0x000000040000795c */ /* 0x000fe20000300000 */
.L_x_27:
[----:B------:R-:W-:Y:S01]  /*20b0*/  UIADD3 UR14, UR14, 0x1, URZ ;  /* 0x000000010e0e7890 */ /* 0x000fe2000fffe03f */
[C---:B------:R-:W-:Y:S01]  /*20c0*/  ISETP.GT.AND P0, PT, R2.reuse, 0x1, PT ;  /* 0x000000010200780c */ /* 0x040fe20003f04270 */
[----:B------:R-:W-:Y:S01]  /*20d0*/  UIADD3 UR15, UR15, 0x1, URZ ;  /* 0x000000010f0f7890 */ /* 0x000fe2000fffe03f */
[----:B------:R-:W-:Y:S01]  /*20e0*/  VIADD R2, R2, 0xffffffff ;  /* 0xffffffff02027836 */ /* 0x000fe20000000000 */
[----:B------:R-:W-:Y:S02]  /*20f0*/  UISETP.NE.AND UP0, UPT, UR14, 0x8, UPT ;  /* 0x000000080e00788c */ /* 0x000fe4000bf05270 */
[----:B------:R-:W-:Y:S02]  /*2100*/  UISETP.NE.AND UP1, UPT, UR15, 0x8, UPT ;  /* 0x000000080f00788c */ /* 0x000fe4000bf25270 */
[----:B------:R-:W-:Y:S02]  /*2110*/  USEL UR8, URZ, 0x1, UP0 ;  /* 0x000000013f087887 */ /* 0x000fe40008000000 */
[----:B------:R-:W-:-:S02]  /*2120*/  USEL UR14, UR14, URZ, UP0 ;  /* 0x0000003f0e0e7287 */ /* 0x000fc40008000000 */
[----:B------:R-:W-:Y:S02]  /*2130*/  USEL UR15, UR15, URZ, UP1 ;  /* 0x0000003f0f0f7287 */ /* 0x000fe40008800000 */
[----:B------:R-:W-:Y:S01]  /*2140*/  LOP3.LUT R23, R23, UR8, RZ, 0x3c, !PT ;  /* 0x0000000817177c12 */ /* 0x000fe2000f8e3cff */
[----:B------:R-:W-:Y:S01]  /*2150*/  UMOV UR8, 0x1 ;  /* 0x0000000100087882 */ /* 0x000fe20000000000 */
[----:B------:R-:W-:Y:S08]  /*2160*/  @P0 BRA `(.L_x_28) ;  /* 0xfffffff8005c0947 */ /* 0x000ff0000383ffff */
.L_x_20:
[----:B------:R-:W-:Y:S01]  /*2170*/  UISETP.NE.AND UP0, UPT, UR6, URZ, UPT ;  /* 0x0000003f0600728c */ /* 0x000fe2000bf05270 */
[----:B01----:R-:W0:Y:S03]  /*2180*/  LDC R2, c[0x0][0x28c] ;  /* 0x0000a300ff027b82 */ /* 0x003e260000000800 */
[----:B------:R-:W-:-:S06]  /*2190*/  USEL UR6, URZ, 0x1, !UP0 ;  /* 0x000000013f067887 */ /* 0x000fcc000c000000 */
[----:B------:R-:W-:Y:S02]  /*21a0*/  ISETP.NE.AND P0, PT, RZ, UR6, PT ;  /* 0x00000006ff007c0c */ /* 0x000fe4000bf05270 */
[----:B0-----:R-:W-:-:S11]  /*21b0*/  ISETP.GE.AND P1, PT, R2, 0x1, PT ;  /* 0x000000010200780c */ /* 0x001fd60003f26270 */
[----:B------:R-:W-:Y:S05]  /*21c0*/  @!P0 BRA `(.L_x_29) ;  /* 0x0000000000448947 */ /* 0x000fea0003800000 */
[----:B------:R-:W-:Y:S02]  /*21d0*/  WARPGROUP.DEPBAR.LE gsb0, 0x0 ;  /* 0x00008000000079c5 */ /* 0x000fe40000010000 */
[----:B------:R-:W-:Y:S01]  /*21e0*/  FADD R57, R32, R57 ;  /* 0x0000003920397221 */ /* 0x000fe20000000000 */
        /* <DEDUP_REMOVED lines=14> */
[----:B------:R-:W-:-:S07]  /*22d0*/  FADD R40, R40, R31 ;  /* 0x0000001f28287221 */ /* 0x000fce0000000000 */
.L_x_29:
[----:B------:R-:W-:Y:S02]  /*22e0*/  WARPGROUP.DEPBAR.LE gsb0, 0x0 ;  /* 0x00008000000079c5 */ /* 0x000fe40000010000 */
[----:B------:R-:W-:Y:S05]  /*22f0*/  @!P1 BRA `(.L_x_30) ;  /* 0x0000000000309947 */ /* 0x000fea0003800000 */
[----:B------:R-:W-:-:S13]  /*2300*/  ISETP.NE.AND P0, PT, R56, 0x3, PT ;  /* 0x000000033800780c */ /* 0x000fda0003f05270 */
[----:B------:R-:W-:Y:S05]  /*2310*/  @!P0 BRA `(.L_x_31) ;  /* 0x0000000000048947 */ /* 0x000fea0003800000 */
[----:B------:R-:W-:Y:S01]  /*2320*/  BPT.TRAP 0x1 ;  /* 0x000000040000795c */ /* 0x000fe20000300000 */
.L_x_31:
[----:B------:R-:W-:Y:S01]  /*2330*/  UIADD3 UR6, UR10, UR5, URZ ;  /* 0x000000050a067290 */ /* 0x000fe2000fffe03f */
[----:B------:R-:W-:-:S03]  /*2340*/  ISETP.GT.U32.AND P0, PT, R0, 0x1, PT ;  /* 0x000000010000780c */ /* 0x000fc60003f04070 */
[----:B------:R-:W-:-:S04]  /*2350*/  USHF.L.U32 UR6, UR6, 0x3, URZ ;  /* 0x0000000306067899 */ /* 0x000fc8000800063f */
[----:B------:R-:W-:-:S04]  /*2360*/  ULOP3.LUT UR6, UR6, 0x38, URZ, 0xc0, !UPT ;  /* 0x0000003806067892 */ /* 0x000fc8000f8ec03f */
[----:B------:R-:W-:-:S04]  /*2370*/  UIADD3 UR6, UR12, 0x40, UR6 ;  /* 0x000000400c067890 */ /* 0x000fc8000fffe006 */
[----:B------:R-:W-:-:S09]  /*2380*/  UPRMT UR6, URZ, 0x654, UR6 ;  /* 0x000006543f067896 */ /* 0x000fd20008000006 */
[----:B------:R-:W-:Y:S01]  /*2390*/  SYNCS.ARRIVE.TRANS64.RED.A1T0 RZ, [UR6], RZ ;  /* 0x000000ffffff79a7 */ /* 0x000fe20008100406 */
[----:B------:R-:W-:Y:S05]  /*23a0*/  @P0 BRA `(.L_x_30) ;  /* 0x0000000000040947 */ /* 0x000fea0003800000 */
[----:B------:R-:W-:Y:S01]  /*23b0*/  BPT.TRAP 0x1 ;  /* 0x000000040000795c */ /* 0x000fe20000300000 */
.L_x_30:
[----:B------:R-:W-:Y:S01]  /*23c0*/  IMAD.SHL.U32 R29, R22, 0x10, RZ ;  /* 0x00000010161d7824 */ /* 0x000fe200078e00ff */
[----:B------:R-:W-:Y:S01]  /*23d0*/  ULDC UR6, c[0x0][0x288] ;  /* 0x0000a20000067ab9 */ /* 0x000fe20000000800 */
[----:B------:R-:W-:Y:S02]  /*23e0*/  IMAD R32, R11, 0xc0, RZ ;  /* 0x000000c00b207824 */ /* 0x000fe400078e02ff */
[----:B------:R-:W-:Y:S01]  /*23f0*/  IMAD.MOV.U32 R28, RZ, RZ, -0x1 ;  /* 0xffffffffff1c7424 */ /* 0x000fe200078e00ff */
[----:B------:R-:W-:Y:S01]  /*2400*/  ISETP.GE.AND P0, PT, R29, UR6, PT ;  /* 0x000000061d007c0c */ /* 0x000fe2000bf06270 */
[----:B------:R-:W-:-:S03]  /*2410*/  ULDC UR6, c[0x0][0x284] ;  /* 0x0000a10000067ab9 */ /* 0x000fc60000000800 */
[----:B------:R-:W-:-:S13]  /*2420*/  ISETP.GE.OR P0, PT, R32, UR6, P0 ;  /* 0x0000000620007c0c */ /* 0x000fda0008706670 */
[----:B------:R-:W-:Y:S05]  /*2430*/  @P0 BRA `(.L_x_32) ;  /* 0x0000001400680947 */ /* 0x000fea0003800000 */
[----:B------:R-:W-:Y:S01]  /*2440*/  SHF.R.S32.HI R33, RZ, 0x1f, R45 ;  /* 0x0000001fff217819 */ /* 0x000fe2000001142d */
[----:B------:R-:W-:Y:S01]  /*2450*/  ULDC.64 UR6, c[0x0][0x5d0] ;  /* 0x0001740000067ab9 */ /* 0x000fe20000000a00 */
[----:B------:R-:W-:Y:S01]  /*2460*/  LOP3.LUT R26, R29, 0x6, R16, 0xf8, !PT ;  /* 0x000000061d1a7812 */ /* 0x000fe200078ef810 */
[----:B------:R-:W-:Y:S01]  /*2470*/  IMAD.WIDE R22, R11, 0xc0, R6 ;  /* 0x000000c00b167825 */ /* 0x000fe200078e0206 */
[----:B------:R-:W-:Y:S02]  /*2480*/  BSSY B0, `(.L_x_32) ;  /* 0x0000155000007945 */ /* 0x000fe40003800000 */
[----:B------:R-:W-:Y:S01]  /*2490*/  SHF.R.S32.HI R27, RZ, 0x1f, R26 ;  /* 0x0000001fff1b7819 */ /* 0x000fe2000001141a */
[----:B------:R-:W-:Y:S02]  /*24a0*/  IMAD R2, R33, UR6, RZ ;  /* 0x0000000621027c24 */ /* 0x000fe4000f8e02ff */
[----:B------:R-:W-:Y:S02]  /*24b0*/  IMAD.IADD R38, R21, 0x1, -R32 ;  /* 0x0000000115267824 */ /* 0x000fe400078e0a20 */
[----:B------:R-:W-:-:S02]  /*24c0*/  IMAD R11, R45, UR7, R2 ;  /* 0x000000072d0b7c24 */ /* 0x000fc4000f8e0202 */
[----:B------:R-:W-:Y:S01]  /*24d0*/  IMAD.WIDE.U32 R2, R45, UR6, R26 ;  /* 0x000000062d027c25 */ /* 0x000fe2000f8e001a */
[----:B------:R-:W-:-:S03]  /*24e0*/  ULDC.64 UR6, c[0x0][0x5c8] ;  /* 0x0001720000067ab9 */ /* 0x000fc60000000a00 */
[----:B------:R-:W-:Y:S02]  /*24f0*/  IMAD R25, R23, UR6, RZ ;  /* 0x0000000617197c24 */ /* 0x000fe4000f8e02ff */
[----:B------:R-:W-:Y:S02]  /*2500*/  IMAD.IADD R3, R3, 0x1, R11 ;  /* 0x0000000103037824 */ /* 0x000fe400078e020b */
[C---:B------:R-:W-:Y:S02]  /*2510*/  IMAD R25, R22.reuse, UR7, R25 ;  /* 0x0000000716197c24 */ /* 0x040fe4000f8e0219 */
[----:B------:R-:W-:Y:S01]  /*2520*/  IMAD.WIDE.U32 R30, R22, UR6, R2 ;  /* 0x00000006161e7c25 */ /* 0x000fe2000f8e0002 */
[----:B------:R-:W-:-:S03]  /*2530*/  ULDC.64 UR6, c[0x0][0x5c0] ;  /* 0x0001700000067ab9 */ /* 0x000fc60000000a00 */
[----:B------:R-:W-:Y:S01]  /*2540*/  IMAD.IADD R3, R31, 0x1, R25 ;  /* 0x000000011f037824 */ /* 0x000fe200078e0219 */
[----:B------:R-:W-:Y:S01]  /*2550*/  IADD3 R24, P5, P6, R30, UR6, R19 ;  /* 0x000000061e187c10 */ /* 0x000fe2000febe013 */
[----:B------:R-:W-:Y:S01]  /*2560*/  IMAD.IADD R39, R14, 0x1, -R29 ;  /* 0x000000010e277824 */ /* 0x000fe200078e0a1d */
[----:B------:R-:W-:Y:S02]  /*2570*/  LEA R10, P0, R4, R30, 0x7 ;  /* 0x0000001e040a7211 */ /* 0x000fe400078038ff */
[----:B------:R-:W-:Y:S02]  /*2580*/  IADD3.X R25, R3, UR7, R5, P5, P6 ;  /* 0x0000000703197c10 */ /* 0x000fe4000afec405 */
[----:B---3-5:R-:W-:Y:S01]  /*2590*/  FSETP.NEU.AND P5, PT, R13, RZ, PT ;  /* 0x000000ff0d00720b */ /* 0x028fe20003fad000 */
[----:B------:R-:W-:Y:S01]  /*25a0*/  IMAD.X R34, R3, 0x1, R18, P0 ;  /* 0x0000000103227824 */ /* 0x000fe200000e0612 */
[----:B------:R-:W-:Y:S02]  /*25b0*/  IADD3 R30, P4, R30, UR6, RZ ;  /* 0x000000061e1e7c10 */ /* 0x000fe4000ff9e0ff */
[----:B------:R-:W-:-:S02]  /*25c0*/  IADD3 R2, P2, R10, UR6, RZ ;  /* 0x000000060a027c10 */ /* 0x000fc4000ff5e0ff */
[----:B------:R-:W-:Y:S02]  /*25d0*/  IADD3 R10, P0, P1, R10, UR6, R19 ;  /* 0x000000060a0a7c10 */ /* 0x000fe4000f91e013 */
[----:B------:R-:W-:Y:S02]  /*25e0*/  IADD3.X R31, R3, UR7, RZ, P4, !PT ;  /* 0x00000007031f7c10 */ /* 0x000fe4000a7fe4ff */
[C---:B------:R-:W-:Y:S02]  /*25f0*/  IADD3.X R3, R34.reuse, UR7, RZ, P2, !PT ;  /* 0x0000000722037c10 */ /* 0x040fe400097fe4ff */
[----:B------:R-:W-:Y:S01]  /*2600*/  IADD3.X R11, R34, UR7, R5, P0, P1 ;  /* 0x00000007220b7c10 */ /* 0x000fe200087e2405 */
[----:B------:R-:W-:Y:S06]  /*2610*/  @!P5 BRA `(.L_x_33) ;  /* 0x0000000c00dcd947 */ /* 0x000fec0003800000 */
[----:B------:R-:W-:Y:S01]  /*2620*/  ULDC.64 UR6, c[0x0][0x5b8] ;  /* 0x00016e0000067ab9 */ /* 0x000fe20000000a00 */
[----:B------:R-:W-:Y:S01]  /*2630*/  ISETP.GE.AND P0, PT, R38, 0x1, PT ;  /* 0x000000012600780c */ /* 0x000fe20003f06270 */
[----:B------:R-:W-:Y:S01]  /*2640*/  IMAD R32, R33, UR6, RZ ;  /* 0x0000000621207c24 */ /* 0x000fe2000f8e02ff */
[----:B------:R-:W-:Y:S01]  /*2650*/  ULDC.64 UR14, c[0x0][0x5a8] ;  /* 0x00016a00000e7ab9 */ /* 0x000fe20000000a00 */
[----:B------:R-:W-:Y:S01]  /*2660*/  IMAD.WIDE.U32 R26, R45, UR6, R26 ;  /* 0x000000062d1a7c25 */ /* 0x000fe2000f8e001a */
[----:B------:R-:W-:Y:S01]  /*2670*/  ISETP.LT.OR P4, PT, R39, 0x1, !P0 ;  /* 0x000000012700780c */ /* 0x000fe20004781670 */
[----:B------:R-:W-:Y:S02]  /*2680*/  BSSY B1, `(.L_x_34) ;  /* 0x000000c000017945 */ /* 0x000fe40003800000 */
[----:B------:R-:W-:Y:S01]  /*2690*/  IMAD R45, R45, UR7, R32 ;  /* 0x000000072d2d7c24 */ /* 0x000fe2000f8e0220 */
[----:B------:R-:W-:Y:S02]  /*26a0*/  ULDC.64 UR6, c[0x0][0x5b0] ;  /* 0x00016c0000067ab9 */ /* 0x000fe40000000a00 */
[----:B------:R-:W-:-:S02]  /*26b0*/  IMAD R29, R23, UR6, RZ ;  /* 0x00000006171d7c24 */ /* 0x000fc4000f8e02ff */
[----:B------:R-:W-:Y:S02]  /*26c0*/  IMAD.IADD R27, R27, 0x1, R45 ;  /* 0x000000011b1b7824 */ /* 0x000fe400078e022d */
[C---:B------:R-:W-:Y:S02]  /*26d0*/  IMAD R29, R22.reuse, UR7, R29 ;  /* 0x00000007161d7c24 */ /* 0x040fe4000f8e021d */
[----:B------:R-:W-:-:S03]  /*26e0*/  IMAD.WIDE.U32 R32, R22, UR6, R26 ;  /* 0x0000000616207c25 */ /* 0x000fc6000f8e001a */
[----:B------:R-:W-:-:S04]  /*26f0*/  IADD3 R34, P1, R32, UR14, RZ ;  /* 0x0000000e20227c10 */ /* 0x000fc8000ff3e0ff */
[--C-:B------:R-:W-:Y:S02]  /*2700*/  IADD3.X R35, R33, UR15, R29.reuse, P1, !PT ;  /* 0x0000000f21237c10 */ /* 0x100fe40008ffe41d */
[----:B------:R-:W-:Y:S01]  /*2710*/  PRMT R29, RZ, 0x7610, R29 ;  /* 0x00007610ff1d7816 */ /* 0x000fe2000000001d */
[----:B------:R-:W-:Y:S06]  /*2720*/  @P4 BRA `(.L_x_35) ;  /* 0x0000000000044947 */ /* 0x000fec0003800000 */
[----:B------:R0:W5:Y:S02]  /*2730*/  LDG.E.U8 R29, desc[UR22][R34.64] ;  /* 0x00000016221d7981 */ /* 0x000164000c1e1100 */
.L_x_35:
[----:B------:R-:W-:Y:S05]  /*2740*/  BSYNC B1 ;  /* 0x0000000000017941 */ /* 0x000fea0003800000 */
.L_x_34:
[----:B-----5:R-:W-:Y:S01]  /*2750*/  LOP3.LUT R29, R29, 0xff, RZ, 0xc0, !PT ;  /* 0x000000ff1d1d7812 */ /* 0x020fe200078ec0ff */
[----:B------:R-:W-:Y:S01]  /*2760*/  BSSY B1, `(.L_x_36) ;  /* 0x000000b000017945 */ /* 0x000fe20003800000 */
[----:B------:R-:W-:Y:S02]  /*2770*/  ISETP.LT.OR P2, PT, R39, 0x2, !P0 ;  /* 0x000000022700780c */ /* 0x000fe40004741670 */
[----:B------:R-:W-:-:S05]  /*2780*/  F2FP.F16.E4M3.UNPACK_B R29, R29 ;  /* 0x0000001dff1d723e */ /* 0x000fca00020006ff */
[----:B------:R-:W-:Y:S01]  /*2790*/  HADD2.F32 R32, -RZ, R29.H0_H0 ;  /* 0x2000001dff207230 */ /* 0x000fe20000004100 */
[----:B------:R-:W-:-:S04]  /*27a0*/  PRMT R29, RZ, 0x7610, R29 ;  /* 0x00007610ff1d7816 */ /* 0x000fc8000000001d */
[----:B------:R-:W-:-:S04]  /*27b0*/  FMUL R32, R32, R13 ;  /* 0x0000000d20207220 */ /* 0x000fc80000400000 */
[----:B--2---:R-:W-:-:S05]  /*27c0*/  FFMA R32, R57, R12, R32 ;  /* 0x0000000c39207223 */ /* 0x004fca0000000020 */
[----:B------:R-:W-:-:S05]  /*27d0*/  F2FP.SATFINITE.E4M3.F32.PACK_AB_MERGE_C R33, RZ, R32, RZ ;  /* 0x00000020ff21723e */ /* 0x000fca00048070ff */
[----:B------:R1:W-:Y:S01]  /*27e0*/  @!P4 STG.E.U8 desc[UR22][R30.64], R33 ;  /* 0x000000211e00c986 */ /* 0x0003e2000c101116 */
[----:B------:R-:W-:Y:S05]  /*27f0*/  @P2 BRA `(.L_x_37) ;  /* 0x0000000000042947 */ /* 0x000fea0003800000 */
[----:B------:R2:W5:Y:S02]  /*2800*/  LDG.E.U8 R29, desc[UR22][R34.64+0x1] ;  /* 0x00000116221d7981 */ /* 0x000564000c1e1100 */
.L_x_37:
[----:B------:R-:W-:Y:S05]  /*2810*/  BSYNC B1 ;  /* 0x0000000000017941 */ /* 0x000fea0003800000 */
.L_x_36:
[----:B-----5:R-:W-:Y:S01]  /*2820*/  LOP3.LUT R29, R29, 0xff, RZ, 0xc0, !PT ;  /* 0x000000ff1d1d7812 */ /* 0x020fe200078ec0ff */
[----:B------:R-:W-:Y:S01]  /*2830*/  BSSY B1, `(.L_x_38) ;  /* 0x0000013000017945 */ /* 0x000fe20003800000 */
[----:B------:R-:W-:Y:S02]  /*2840*/  IADD3 R37, P1, R22, 0x8, RZ ;  /* 0x0000000816257810 */ /* 0x000fe40007f3e0ff */
[----:B------:R-:W-:-:S03]  /*2850*/  F2FP.F16.E4M3.UNPACK_B R29, R29 ;  /* 0x0000001dff1d723e */ /* 0x000fc600020006ff */
[----:B-1----:R-:W-:Y:S01]  /*2860*/  IMAD.X R33, RZ, RZ, R23, P1 ;  /* 0x000000ffff217224 */ /* 0x002fe200008e0617 */
[----:B------:R-:W-:Y:S01]  /*2870*/  ISETP.GE.AND P1, PT, R38, 0x9, PT ;  /* 0x000000092600780c */ /* 0x000fe20003f26270 */
[----:B------:R-:W-:Y:S02]  /*2880*/  HADD2.F32 R32, -RZ, R29.H0_H0 ;  /* 0x2000001dff207230 */ /* 0x000fe40000004100 */
[----:B------:R-:W-:Y:S01]  /*2890*/  IMAD R36, R33, UR6, RZ ;  /* 0x0000000621247c24 */ /* 0x000fe2000f8e02ff */
[----:B------:R-:W-:Y:S02]  /*28a0*/  ISETP.LT.OR P5, PT, R39, 0x1, !P1 ;  /* 0x000000012700780c */ /* 0x000fe40004fa1670 */
[----:B------:R-:W-:Y:S01]  /*28b0*/  FMUL R29, R32, R13 ;  /* 0x0000000d201d7220 */ /* 0x000fe20000400000 */
[----:B------:R-:W-:-:S04]  /*28c0*/  IMAD.WIDE.U32 R32, R37, UR6, R26 ;  /* 0x0000000625207c25 */ /* 0x000fc8000f8e001a */
[----:B------:R-:W-:Y:S01]  /*28d0*/  FFMA R29, R54, R12, R29 ;  /* 0x0000000c361d7223 */ /* 0x000fe2000000001d */
[----:B------:R-:W-:Y:S01]  /*28e0*/  IMAD R37, R37, UR7, R36 ;  /* 0x0000000725257c24 */ /* 0x000fe2000f8e0224 */
[----:B------:R-:W-:-:S03]  /*28f0*/  IADD3 R32, P4, R32, UR14, RZ ;  /* 0x0000000e20207c10 */ /* 0x000fc6000ff9e0ff */
[----:B------:R-:W-:Y:S02]  /*2900*/  F2FP.SATFINITE.E4M3.F32.PACK_AB_MERGE_C R45, RZ, R29, RZ ;  /* 0x0000001dff2d723e */ /* 0x000fe400048070ff */
[----:B------:R-:W-:Y:S02]  /*2910*/  IADD3.X R33, R33, UR15, R37, P4, !PT ;  /* 0x0000000f21217c10 */ /* 0x000fe4000a7fe425 */
[----:B------:R-:W-:Y:S01]  /*2920*/  PRMT R29, RZ, 0x7610, R29 ;  /* 0x00007610ff1d7816 */ /* 0x000fe2000000001d */
[----:B------:R1:W-:Y:S01]  /*2930*/  @!P2 STG.E.U8 desc[UR22][R30.64+0x1], R45 ;  /* 0x0000012d1e00a986 */ /* 0x0003e2000c101116 */
[----:B------:R-:W-:Y:S05]  /*2940*/  @P5 BRA `(.L_x_39) ;  /* 0x0000000000045947 */ /* 0x000fea0003800000 */
[----:B------:R3:W5:Y:S02]  /*2950*/  LDG.E.U8 R29, desc[UR22][R32.64] ;  /* 0x00000016201d7981 */ /* 0x000764000c1e1100 */
.L_x_39:
[----:B------:R-:W-:Y:S05]  /*2960*/  BSYNC B1 ;  /* 0x0000000000017941 */ /* 0x000fea0003800000 */
.L_x_38:
[----:B-----5:R-:W-:Y:S01]  /*2970*/  LOP3.LUT R29, R29, 0xff, RZ, 0xc0, !PT ;  /* 0x000000ff1d1d7812 */ /* 0x020fe200078ec0ff */
[----:B------:R-:W-:Y:S01]  /*2980*/  BSSY B1, `(.L_x_40) ;  /* 0x000000b000017945 */ /* 0x000fe20003800000 */
[----:B------:R-:W-:Y:S02]  /*2990*/  ISETP.LT.OR P2, PT, R39, 0x2, !P1 ;  /* 0x000000022700780c */ /* 0x000fe40004f41670 */
[----:B------:R-:W-:-:S05]  /*29a0*/  F2FP.F16.E4M3.UNPACK_B R29, R29 ;  /* 0x0000001dff1d723e */ /* 0x000fca00020006ff */
[----:B------:R-:W-:Y:S01]  /*29b0*/  HADD2.F32 R36, -RZ, R29.H0_H0 ;  /* 0x2000001dff247230 */ /* 0x000fe20000004100 */
[----:B------:R-:W-:-:S04]  /*29c0*/  PRMT R29, RZ, 0x7610, R29 ;  /* 0x00007610ff1d7816 */ /* 0x000fc8000000001d */
[----:B------:R-:W-:-:S04]  /*29d0*/  FMUL R36, R36, R13 ;  /* 0x0000000d24247220 */ /* 0x000fc80000400000 */
[----:B------:R-:W-:-:S05]  /*29e0*/  FFMA R36, R55, R12, R36 ;  /* 0x0000000c37247223 */ /* 0x000fca0000000024 */
[----:B------:R-:W-:-:S05]  /*29f0*/  F2FP.SATFINITE.E4M3.F32.PACK_AB_MERGE_C R37, RZ, R36, RZ ;  /* 0x00000024ff25723e */ /* 0x000fca00048070ff */
[----:B------:R4:W-:Y:S01]  /*2a00*/  @!P5 STG.E.U8 desc[UR22][R24.64], R37 ;  /* 0x000000251800d986 */ /* 0x0009e2000c101116 */
[----:B------:R-:W-:Y:S05]  /*2a10*/  @P2 BRA `(.L_x_41) ;  /* 0x0000000000042947 */ /* 0x000fea0003800000 */
[----:B------:R0:W5:Y:S02]  /*2a20*/  LDG.E.U8 R29, desc[UR22][R32.64+0x1] ;  /* 0x00000116201d7981 */ /* 0x000164000c1e1100 */
.L_x_41:
[----:B------:R-:W-:Y:S05]  /*2a30*/  BSYNC B1 ;  /* 0x0000000000017941 */ /* 0x000fea0003800000 */
.L_x_40:
[----:B-----5:R-:W-:Y:S01]  /*2a40*/  LOP3.LUT R29, R29, 0xff, RZ, 0xc0, !PT ;  /* 0x000000ff1d1d7812 */ /* 0x020fe200078ec0ff */
[----:B------:R-:W-:Y:S01]  /*2a50*/  BSSY B1, `(.L_x_42) ;  /* 0x000000b000017945 */ /* 0x000fe20003800000 */
[----:B------:R-:W-:Y:S02]  /*2a60*/  ISETP.LT.OR P4, PT, R39, 0x9, !P0 ;  /* 0x000000092700780c */ /* 0x000fe40004781670 */
[----:B------:R-:W-:-:S05]  /*2a70*/  F2FP.F16.E4M3.UNPACK_B R29, R29 ;  /* 0x0000001dff1d723e */ /* 0x000fca00020006ff */
[----:B------:R-:W-:-:S05]  /*2a80*/  HADD2.F32 R36, -RZ, R29.H0_H0 ;  /* 0x2000001dff247230 */ /* 0x000fca0000004100 */
[----:B------:R-:W-:-:S04]  /*2a90*/  FMUL R29, R36, R13 ;  /* 0x0000000d241d7220 */ /* 0x000fc80000400000 */
[----:B------:R-:W-:-:S05]  /*2aa0*/  FFMA R29, R52, R12, R29 ;  /* 0x0000000c341d7223 */ /* 0x000fca000000001d */
[----:B----4-:R-:W-:Y:S02]  /*2ab0*/  F2FP.SATFINITE.E4M3.F32.PACK_AB_MERGE_C R37, RZ, R29, RZ ;  /* 0x0000001dff25723e */ /* 0x010fe400048070ff */
[----:B------:R-:W-:-:S03]  /*2ac0*/  PRMT R29, RZ, 0x7610, R29 ;  /* 0x00007610ff1d7816 */ /* 0x000fc6000000001d */
[----:B------:R4:W-:Y:S01]  /*2ad0*/  @!P2 STG.E.U8 desc[UR22][R24.64+0x1], R37 ;  /* 0x000001251800a986 */ /* 0x0009e2000c101116 */
[----:B------:R-:W-:Y:S05]  /*2ae0*/  @P4 BRA `(.L_x_43) ;  /* 0x0000000000044947 */ /* 0x000fea0003800000 */
[----:B------:R0:W5:Y:S02]  /*2af0*/  LDG.E.U8 R29, desc[UR22][R34.64+0x8] ;  /* 0x00000816221d7981 */ /* 0x000164000c1e1100 */
.L_x_43:
[----:B------:R-:W-:Y:S05]  /*2b00*/  BSYNC B1 ;  /* 0x0000000000017941 */ /* 0x000fea0003800000 */
.L_x_42:
        /* <DEDUP_REMOVED lines=8> */
[----:B----4-:R-:W-:-:S05]  /*2b90*/  F2FP.SATFINITE.E4M3.F32.PACK_AB_MERGE_C R37, RZ, R36, RZ ;  /* 0x00000024ff25723e */ /* 0x010fca00048070ff */
[----:B------:R4:W-:Y:S01]  /*2ba0*/  @!P4 STG.E.U8 desc[UR22][R30.64+0x8], R37 ;  /* 0x000008251e00c986 */ /* 0x0009e2000c101116 */
[----:B------:R-:W-:Y:S05]  /*2bb0*/  @P0 BRA `(.L_x_45) ;  /* 0x0000000000040947 */ /* 0x000fea0003800000 */
[----:B------:R0:W5:Y:S02]  /*2bc0*/  LDG.E.U8 R29, desc[UR22][R34.64+0x9] ;  /* 0x00000916221d7981 */ /* 0x000164000c1e1100 */
.L_x_45:
[----:B------:R-:W-:Y:S05]  /*2bd0*/  BSYNC B1 ;  /* 0x0000000000017941 */ /* 0x000fea0003800000 */
.L_x_44:
[----:B-----5:R-:W-:Y:S01]  /*2be0*/  LOP3.LUT R29, R29, 0xff, RZ, 0xc0, !PT ;  /* 0x000000ff1d1d7812 */ /* 0x020fe200078ec0ff */
[----:B------:R-:W-:Y:S01]  /*2bf0*/  BSSY B1, `(.L_x_46) ;  /* 0x000000b000017945 */ /* 0x000fe20003800000 */
[----:B------:R-:W-:Y:S02]  /*2c00*/  ISETP.LT.OR P2, PT, R39, 0x9, !P1 ;  /* 0x000000092700780c */ /* 0x000fe40004f41670 */
[----:B------:R-:W-:-:S05]  /*2c10*/  F2FP.F16.E4M3.UNPACK_B R29, R29 ;  /* 0x0000001dff1d723e */ /* 0x000fca00020006ff */
[----:B0-2---:R-:W-:-:S05]  /*2c20*/  HADD2.F32 R34, -RZ, R29.H0_H0 ;  /* 0x2000001dff227230 */ /* 0x005fca0000004100 */
[----:B------:R-:W-:-:S04]  /*2c30*/  FMUL R29, R34, R13 ;  /* 0x0000000d221d7220 */ /* 0x000fc80000400000 */
[----:B------:R-:W-:-:S05]  /*2c40*/  FFMA R29, R50, R12, R29 ;  /* 0x0000000c321d7223 */ /* 0x000fca000000001d */
[----:B------:R-:W-:Y:S02]  /*2c50*/  F2FP.SATFINITE.E4M3.F32.PACK_AB_MERGE_C R35, RZ, R29, RZ ;  /* 0x0000001dff23723e */ /* 0x000fe400048070ff */
[----:B------:R-:W-:-:S03]  /*2c60*/  PRMT R29, RZ, 0x7610, R29 ;  /* 0x00007610ff1d7816 */ /* 0x000fc6000000001d */
[----:B------:R0:W-:Y:S01]  /*2c70*/  @!P0 STG.E.U8 desc[UR22][R30.64+0x9], R35 ;  /* 0x000009231e008986 */ /* 0x0001e2000c101116 */
[----:B------:R-:W-:Y:S05]  /*2c80*/  @P2 BRA `(.L_x_47) ;  /* 0x0000000000042947 */ /* 0x000fea0003800000 */
[----:B------:R2:W5:Y:S02]  /*2c90*/  LDG.E.U8 R29, desc[UR22][R32.64+0x8] ;  /* 0x00000816201d7981 */ /* 0x000564000c1e1100 */
.L_x_47:
[----:B------:R-:W-:Y:S05]  /*2ca0*/  BSYNC B1 ;  /* 0x0000000000017941 */ /* 0x000fea0003800000 */
.L_x_46:
[----:B-----5:R-:W-:Y:S01]  /*2cb0*/  LOP3.LUT R29, R29, 0xff, RZ, 0xc0, !PT ;  /* 0x000000ff1d1d7812 */ /* 0x020fe200078ec0ff */
[----:B------:R-:W-:Y:S01]  /*2cc0*/  BSSY B1, `(.L_x_48) ;  /* 0x000000b000017945 */ /* 0x000fe20003800000 */
[----:B------:R-:W-:Y:S02]  /*2cd0*/  ISETP.LT.OR P1, PT, R39, 0xa, !P1 ;  /* 0x0000000a2700780c */ /* 0x000fe40004f21670 */
[----:B------:R-:W-:-:S05]  /*2ce0*/  F2FP.F16.E4M3.UNPACK_B R29, R29 ;  /* 0x0000001dff1d723e */ /* 0x000fca00020006ff */
[----:B01--4-:R-:W-:Y:S01]  /*2cf0*/  HADD2.F32 R30, -RZ, R29.H0_H0 ;  /* 0x2000001dff1e7230 */ /* 0x013fe20000004100 */
[----:B------:R-:W-:-:S04]  /*2d00*/  PRMT R29, RZ, 0x7610, R29 ;  /* 0x00007610ff1d7816 */ /* 0x000fc8000000001d */
[----:B------:R-:W-:-:S04]  /*2d10*/  FMUL R30, R30, R13 ;  /* 0x0000000d1e1e7220 */ /* 0x000fc80000400000 */
[----:B------:R-:W-:-:S05]  /*2d20*/  FFMA R30, R51, R12, R30 ;  /* 0x0000000c331e7223 */ /* 0x000fca000000001e */
[----:B------:R-:W-:-:S05]  /*2d30*/  F2FP.SATFINITE.E4M3.F32.PACK_AB_MERGE_C R31, RZ, R30, RZ ;  /* 0x0000001eff1f723e */ /* 0x000fca00048070ff */
[----:B------:R0:W-:Y:S01]  /*2d40*/  @!P2 STG.E.U8 desc[UR22][R24.64+0x8], R31 ;  /* 0x0000081f1800a986 */ /* 0x0001e2000c101116 */
[----:B------:R-:W-:Y:S05]  /*2d50*/  @P1 BRA `(.L_x_49) ;  /* 0x0000000000041947 */ /* 0x000fea0003800000 */
[----:B------:R1:W5:Y:S02]  /*2d60*/  LDG.E.U8 R29, desc[UR22][R32.64+0x9] ;  /* 0x00000916201d7981 */ /* 0x000364000c1e1100 */
.L_x_49:
[----:B------:R-:W-:Y:S05]  /*2d70*/  BSYNC B1 ;  /* 0x0000000000017941 */ /* 0x000fea0003800000 */
.L_x_48:
[----:B-----5:R-:W-:Y:S01]  /*2d80*/  LOP3.LUT R29, R29, 0xff, RZ, 0xc0, !PT ;  /* 0x000000ff1d1d7812 */ /* 0x020fe200078ec0ff */
[----:B------:R-:W-:Y:S01]  /*2d90*/  BSSY B1, `(.L_x_50) ;  /* 0x0000013000017945 */ /* 0x000fe20003800000 */
[----:B-123--:R-:W-:Y:S02]  /*2da0*/  IADD3 R33, P0, R22, 0x80, RZ ;  /* 0x0000008016217810 */ /* 0x00efe40007f1e0ff */
[----:B------:R-:W-:-:S03]  /*2db0*/  F2FP.F16.E4M3.UNPACK_B R29, R29 ;  /* 0x0000001dff1d723e */ /* 0x000fc600020006ff */
[----:B0-----:R-:W-:Y:S01]  /*2dc0*/  IMAD.X R31, RZ, RZ, R23, P0 ;  /* 0x000000ffff1f7224 */ /* 0x001fe200000e0617 */
        /* <DEDUP_REMOVED lines=15> */
.L_x_51:
[----:B------:R-:W-:Y:S05]  /*2ec0*/  BSYNC B1 ;  /* 0x0000000000017941 */ /* 0x000fea0003800000 */
.L_x_50:
[----:B-----5:R-:W-:Y:S01]  /*2ed0*/  LOP3.LUT R29, R29, 0xff, RZ, 0xc0, !PT ;  /* 0x000000ff1d1d7812 */ /* 0x020fe200078ec0ff */
[----:B------:R-:W-:Y:S01]  /*2ee0*/  BSSY B1, `(.L_x_52) ;  /* 0x000000b000017945 */ /* 0x000fe20003800000 */
[----:B------:R-:W-:Y:S02]  /*2ef0*/  ISETP.LT.OR P2, PT, R39, 0x2, !P0 ;  /* 0x000000022700780c */ /* 0x000fe40004741670 */
[----:B------:R-:W-:-:S05]  /*2f00*/  F2FP.F16.E4M3.UNPACK_B R29, R29 ;  /* 0x0000001dff1d723e */ /* 0x000fca00020006ff */
[----:B0-----:R-:W-:-:S05]  /*2f10*/  HADD2.F32 R24, -RZ, R29.H0_H0 ;  /* 0x2000001dff187230 */ /* 0x001fca0000004100 */
[----:B------:R-:W-:-:S04]  /*2f20*/  FMUL R24, R24, R13 ;  /* 0x0000000d18187220 */ /* 0x000fc80000400000 */
[----:B------:R-:W-:-:S05]  /*2f30*/  FFMA R24, R49, R12, R24 ;  /* 0x0000000c31187223 */ /* 0x000fca0000000018 */
[----:B------:R-:W-:Y:S02]  /*2f40*/  F2FP.SATFINITE.E4M3.F32.PACK_AB_MERGE_C R25, RZ, R24, RZ ;  /* 0x00000018ff19723e */ /* 0x000fe400048070ff */
[----:B------:R-:W-:-:S03]  /*2f50*/  PRMT R24, RZ, 0x7610, R24 ;  /* 0x00007610ff187816 */ /* 0x000fc60000000018 */
[----:B------:R0:W-:Y:S01]  /*2f60*/  @!P4 STG.E.U8 desc[UR22][R2.64], R25 ;  /* 0x000000190200c986 */ /* 0x0001e2000c101116 */
[----:B------:R-:W-:Y:S05]  /*2f70*/  @P2 BRA `(.L_x_53) ;  /* 0x0000000000042947 */ /* 0x000fea0003800000 */
[----:B------:R2:W5:Y:S02]  /*2f80*/  LDG.E.U8 R24, desc[UR22][R30.64+0x1] ;  /* 0x000001161e187981 */ /* 0x000564000c1e1100 */
.L_x_53:
[----:B------:R-:W-:Y:S05]  /*2f90*/  BSYNC B1 ;  /* 0x0000000000017941 */ /* 0x000fea0003800000 */
.L_x_52:
[----:B-----5:R-:W-:Y:S01]  /*2fa0*/  LOP3.LUT R24, R24, 0xff, RZ, 0xc0, !PT ;  /* 0x000000ff18187812 */ /* 0x020fe200078ec0ff */
[----:B------:R-:W-:Y:S01]  /*2fb0*/  BSSY B1, `(.L_x_54) ;  /* 0x0000013000017945 */ /* 0x000fe20003800000 */
[----:B0-----:R-:W-:Y:S02]  /*2fc0*/  IADD3 R25, P1, R22, 0x88, RZ ;  /* 0x0000008816197810 */ /* 0x001fe40007f3e0ff */
[----:B------:R-:W-:-:S03]  /*2fd0*/  F2FP.F16.E4M3.UNPACK_B R24, R24 ;  /* 0x00000018ff18723e */ /* 0x000fc600020006ff */
[----:B------:R-:W-:Y:S01]  /*2fe0*/  IMAD.X R22, RZ, RZ, R23, P1 ;  /* 0x000000ffff167224 */ /* 0x000fe200008e0617 */
[----:B------:R-:W-:Y:S01]  /*2ff0*/  ISETP.GE.AND P1, PT, R38, 0x89, PT ;  /* 0x000000892600780c */ /* 0x000fe20003f26270 */
[----:B------:R-:W-:Y:S02]  /*3000*/  HADD2.F32 R24, -RZ, R24.H0_H0 ;  /* 0x20000018ff187230 */ /* 0x000fe40000004100 */
[----:B------:R-:W-:Y:S01]  /*3010*/  IMAD R22, R22, UR6, RZ ;  /* 0x0000000616167c24 */ /* 0x000fe2000f8e02ff */
[----:B------:R-:W-:Y:S01]  /*3020*/  ISETP.LT.OR P5, PT, R39, 0x1, !P1 ;  /* 0x000000012700780c */ /* 0x000fe20004fa1670 */
[----:B------:R-:W-:-:S04]  /*3030*/  IMAD.WIDE.U32 R26, R25, UR6, R26 ;  /* 0x00000006191a7c25 */ /* 0x000fc8000f8e001a */
[----:B------:R-:W-:Y:S01]  /*3040*/  FMUL R23, R24, R13 ;  /* 0x0000000d18177220 */ /* 0x000fe20000400000 */
[----:B------:R-:W-:Y:S01]  /*3050*/  PRMT R24, RZ, 0x7610, R24 ;  /* 0x00007610ff187816 */ /* 0x000fe20000000018 */
[----:B------:R-:W-:Y:S02]  /*3060*/  IMAD R25, R25, UR7, R22 ;  /* 0x0000000719197c24 */ /* 0x000fe4000f8e0216 */
[----:B------:R-:W-:Y:S01]  /*3070*/  FFMA R23, R46, R12, R23 ;  /* 0x0000000c2e177223 */ /* 0x000fe20000000017 */
[----:B------:R-:W-:-:S04]  /*3080*/  IADD3 R22, P4, R26, UR14, RZ ;  /* 0x0000000e1a167c10 */ /* 0x000fc8000ff9e0ff */
[----:B------:R-:W-:Y:S02]  /*3090*/  F2FP.SATFINITE.E4M3.F32.PACK_AB_MERGE_C R29, RZ, R23, RZ ;  /* 0x00000017ff1d723e */ /* 0x000fe400048070ff */
[----:B------:R-:W-:-:S03]  /*30a0*/  IADD3.X R23, R27, UR15, R25, P4, !PT ;  /* 0x0000000f1b177c10 */ /* 0x000fc6000a7fe419 */
[----:B------:R0:W-:Y:S01]  /*30b0*/  @!P2 STG.E.U8 desc[UR22][R2.64+0x1], R29 ;  /* 0x0000011d0200a986 */ /* 0x0001e2000c101116 */
[----:B------:R-:W-:Y:S05]  /*30c0*/  @P5 BRA `(.L_x_55) ;  /* 0x0000000000045947 */ /* 0x000fea0003800000 */
[----:B------:R3:W5:Y:S02]  /*30d0*/  LDG.E.U8 R24, desc[UR22][R22.64] ;  /* 0x0000001616187981 */ /* 0x000764000c1e1100 */
.L_x_55:
[----:B------:R-:W-:Y:S05]  /*30e0*/  BSYNC B1 ;  /* 0x0000000000017941 */ /* 0x000fea0003800000 */
.L_x_54:
[----:B-----5:R-:W-:Y:S01]  /*30f0*/  LOP3.LUT R24, R24, 0xff, RZ, 0xc0, !PT ;  /* 0x000000ff18187812 */ /* 0x020fe200078ec0ff */
[----:B------:R-:W-:Y:S01]  /*3100*/  BSSY B1, `(.L_x_56) ;  /* 0x000000b000017945 */ /* 0x000fe20003800000 */
[----:B------:R-:W-:Y:S02]  /*3110*/  ISETP.LT.OR P2, PT, R39, 0x2, !P1 ;  /* 0x000000022700780c */ /* 0x000fe40004f41670 */
[----:B------:R-:W-:-:S05]  /*3120*/  F2FP.F16.E4M3.UNPACK_B R24, R24 ;  /* 0x00000018ff18723e */ /* 0x000fca00020006ff */
[----:B------:R-:W-:-:S05]  /*3130*/  HADD2.F32 R24, -RZ, R24.H0_H0 ;  /* 0x20000018ff187230 */ /* 0x000fca0000004100 */
[----:B------:R-:W-:-:S04]  /*3140*/  FMUL R24, R24, R13 ;  /* 0x0000000d18187220 */ /* 0x000fc80000400000 */
[----:B------:R-:W-:-:S05]  /*3150*/  FFMA R24, R47, R12, R24 ;  /* 0x0000000c2f187223 */ /* 0x000fca0000000018 */
[----:B------:R-:W-:Y:S02]  /*3160*/  F2FP.SATFINITE.E4M3.F32.PACK_AB_MERGE_C R25, RZ, R24, RZ ;  /* 0x00000018ff19723e */ /* 0x000fe400048070ff */
[----:B------:R-:W-:-:S03]  /*3170*/  PRMT R24, RZ, 0x7610, R24 ;  /* 0x00007610ff187816 */ /* 0x000fc60000000018 */
[----:B------:R4:W-:Y:S01]  /*3180*/  @!P5 STG.E.U8 desc[UR22][R10.64], R25 ;  /* 0x000000190a00d986 */ /* 0x0009e2000c101116 */
[----:B------:R-:W-:Y:S05]  /*3190*/  @P2 BRA `(.L_x_57) ;  /* 0x0000000000042947 */ /* 0x000fea0003800000 */
[----:B------:R0:W5:Y:S02]  /*31a0*/  LDG.E.U8 R24, desc[UR22][R22.64+0x1] ;  /* 0x0000011616187981 */ /* 0x000164000c1e1100 */
.L_x_57:
[----:B------:R-:W-:Y:S05]  /*31b0*/  BSYNC B1 ;  /* 0x0000000000017941 */ /* 0x000fea0003800000 */
.L_x_56:
[----:B-----5:R-:W-:Y:S01]  /*31c0*/  LOP3.LUT R24, R24, 0xff, RZ, 0xc0, !PT ;  /* 0x000000ff18187812 */ /* 0x020fe200078ec0ff */
[----:B------:R-:W-:Y:S01]  /*31d0*/  BSSY B1, `(.L_x_58) ;  /* 0x000000b000017945 */ /* 0x000fe20003800000 */
[----:B------:R-:W-:Y:S02]  /*31e0*/  ISETP.LT.OR P4, PT, R39, 0x9, !P0 ;  /* 0x000000092700780c */ /* 0x000fe40004781670 */
[----:B------:R-:W-:-:S05]  /*31f0*/  F2FP.F16.E4M3.UNPACK_B R24, R24 ;  /* 0x00000018ff18723e */ /* 0x000fca00020006ff */
[----:B------:R-:W-:-:S05]  /*3200*/  HADD2.F32 R24, -RZ, R24.H0_H0 ;  /* 0x20000018ff187230 */ /* 0x000fca0000004100 */
[----:B----4-:R-:W-:Y:S01]  /*3210*/  FMUL R25, R24, R13 ;  /* 0x0000000d18197220 */ /* 0x010fe20000400000 */
[----:B------:R-:W-:-:S03]  /*3220*/  PRMT R24, RZ, 0x7610, R24 ;  /* 0x00007610ff187816 */ /* 0x000fc60000000018 */
[----:B------:R-:W-:-:S05]  /*3230*/  FFMA R25, R44, R12, R25 ;  /* 0x0000000c2c197223 */ /* 0x000fca0000000019 */
[----:B------:R-:W-:-:S05]  /*3240*/  F2FP.SATFINITE.E4M3.F32.PACK_AB_MERGE_C R25, RZ, R25, RZ ;  /* 0x00000019ff19723e */ /* 0x000fca00048070ff */
[----:B------:R4:W-:Y:S01]  /*3250*/  @!P2 STG.E.U8 desc[UR22][R10.64+0x1], R25 ;  /* 0x000001190a00a986 */ /* 0x0009e2000c101116 */
[----:B------:R-:W-:Y:S05]  /*3260*/  @P4 BRA `(.L_x_59) ;  /* 0x0000000000044947 */ /* 0x000fea0003800000 */
[----:B------:R0:W5:Y:S02]  /*3270*/  LDG.E.U8 R24, desc[UR22][R30.64+0x8] ;  /* 0x000008161e187981 */ /* 0x000164000c1e1100 */
.L_x_59:
[----:B------:R-:W-:Y:S05]  /*3280*/  BSYNC B1 ;  /* 0x0000000000017941 */ /* 0x000fea0003800000 */
.L_x_58:
        /* <DEDUP_REMOVED lines=12> */
.L_x_61:
[----:B------:R-:W-:Y:S05]  /*3350*/  BSYNC B1 ;  /* 0x0000000000017941 */ /* 0x000fea0003800000 */
.L_x_60:
        /* <DEDUP_REMOVED lines=12> */
.L_x_63:
[----:B------:R-:W-:Y:S05]  /*3420*/  BSYNC B1 ;  /* 0x0000000000017941 */ /* 0x000fea0003800000 */
.L_x_62:
[----:B-----5:R-:W-:Y:S01]  /*3430*/  LOP3.LUT R24, R24, 0xff, RZ, 0xc0, !PT ;  /* 0x000000ff18187812 */ /* 0x020fe200078ec0ff */
[----:B------:R-:W-:Y:S01]  /*3440*/  BSSY B1, `(.L_x_64) ;  /* 0x000000b000017945 */ /* 0x000fe20003800000 */
[----:B------:R-:W-:Y:S02]  /*3450*/  ISETP.LT.OR P1, PT, R39, 0xa, !P1 ;  /* 0x0000000a2700780c */ /* 0x000fe40004f21670 */
[----:B------:R-:W-:Y:S02]  /*3460*/  F2FP.F16.E4M3.UNPACK_B R24, R24 ;  /* 0x00000018ff18723e */ /* 0x000fe400020006ff */
[----:B0---4-:R-:W-:-:S03]  /*3470*/  PRMT R2, RZ, 0x7610, R2 ;  /* 0x00007610ff027816 */ /* 0x011fc60000000002 */
[----:B------:R-:W-:-:S05]  /*3480*/  HADD2.F32 R24, -RZ, R24.H0_H0 ;  /* 0x20000018ff187230 */ /* 0x000fca0000004100 */
[----:B------:R-:W-:-:S04]  /*3490*/  FMUL R24, R24, R13 ;  /* 0x0000000d18187220 */ /* 0x000fc80000400000 */
[----:B------:R-:W-:-:S05]  /*34a0*/  FFMA R24, R41, R12, R24 ;  /* 0x0000000c29187223 */ /* 0x000fca0000000018 */
[----:B------:R-:W-:-:S05]  /*34b0*/  F2FP.SATFINITE.E4M3.F32.PACK_AB_MERGE_C R3, RZ, R24, RZ ;  /* 0x00000018ff03723e */ /* 0x000fca00048070ff */
[----:B------:R0:W-:Y:S01]  /*34c0*/  @!P2 STG.E.U8 desc[UR22][R10.64+0x8], R3 ;  /* 0x000008030a00a986 */ /* 0x0001e2000c101116 */
[----:B------:R-:W-:Y:S05]  /*34d0*/  @P1 BRA `(.L_x_65) ;  /* 0x0000000000041947 */ /* 0x000fea0003800000 */
[----:B------:R4:W5:Y:S02]  /*34e0*/  LDG.E.U8 R2, desc[UR22][R22.64+0x9] ;  /* 0x0000091616027981 */ /* 0x000964000c1e1100 */
.L_x_65:
[----:B------:R-:W-:Y:S05]  /*34f0*/  BSYNC B1 ;  /* 0x0000000000017941 */ /* 0x000fea0003800000 */
.L_x_64:
[----:B------:R-:W-:Y:S05]  /*3500*/  @P1 BRA `(.L_x_66) ;  /* 0x0000000400301947 */ /* 0x000fea0003800000 */
[----:B-----5:R-:W-:-:S04]  /*3510*/  LOP3.LUT R2, R2, 0xff, RZ, 0xc0, !PT ;  /* 0x000000ff02027812 */ /* 0x020fc800078ec0ff */
[----:B------:R-:W-:-:S05]  /*3520*/  F2FP.F16.E4M3.UNPACK_B R2, R2 ;  /* 0x00000002ff02723e */ /* 0x000fca00020006ff */
[----:B------:R-:W-:-:S05]  /*3530*/  HADD2.F32 R2, -RZ, R2.H0_H0 ;  /* 0x20000002ff027230 */ /* 0x000fca0000004100 */
[----:B0-----:R-:W-:-:S04]  /*3540*/  FMUL R3, R2, R13 ;  /* 0x0000000d02037220 */ /* 0x001fc80000400000 */
[----:B------:R-:W-:-:S05]  /*3550*/  FFMA R3, R40, R12, R3 ;  /* 0x0000000c28037223 */ /* 0x000fca0000000003 */
[----:B------:R-:W-:-:S05]  /*3560*/  F2FP.SATFINITE.E4M3.F32.PACK_AB_MERGE_C R3, RZ, R3, RZ ;  /* 0x00000003ff03723e */ /* 0x000fca00048070ff */
[----:B------:R0:W-:Y:S01]  /*3570*/  STG.E.U8 desc[UR22][R10.64+0x9], R3 ;  /* 0x000009030a007986 */ /* 0x0001e2000c101116 */
[----:B------:R-:W-:Y:S05]  /*3580*/  BRA `(.L_x_66) ;  /* 0x0000000400107947 */ /* 0x000fea0003800000 */
.L_x_33:
[C---:B------:R-:W-:Y:S01]  /*3590*/  ISETP.GE.AND P0, PT, R38.reuse, 0x1, PT ;  /* 0x000000012600780c */ /* 0x040fe20003f06270 */
[-C--:B--2---:R-:W-:Y:S01]  /*35a0*/  FMUL R57, R57, R12.reuse ;  /* 0x0000000c39397220 */ /* 0x084fe20000400000 */
[----:B------:R-:W-:Y:S01]  /*35b0*/  ISETP.GE.AND P2, PT, R38, 0x9, PT ;  /* 0x000000092600780c */ /* 0x000fe20003f46270 */
[-C--:B------:R-:W-:Y:S01]  /*35c0*/  FMUL R54, R54, R12.reuse ;  /* 0x0000000c36367220 */ /* 0x080fe20000400000 */
[----:B------:R-:W-:Y:S01]  /*35d0*/  ISETP.LT.OR P1, PT, R39, 0x1, !P0 ;  /* 0x000000012700780c */ /* 0x000fe20004721670 */
[-C--:B------:R-:W-:Y:S01]  /*35e0*/  FMUL R55, R55, R12.reuse ;  /* 0x0000000c37377220 */ /* 0x080fe20000400000 */
[----:B------:R-:W-:Y:S01]  /*35f0*/  F2FP.SATFINITE.E4M3.F32.PACK_AB_MERGE_C R57, RZ, R57, RZ ;  /* 0x00000039ff39723e */ /* 0x000fe200048070ff */
[-C--:B------:R-:W-:Y:S01]  /*3600*/  FMUL R52, R52, R12.reuse ;  /* 0x0000000c34347220 */ /* 0x080fe20000400000 */
[C---:B------:R-:W-:Y:S01]  /*3610*/  ISETP.LT.OR P4, PT, R39.reuse, 0x2, !P0 ;  /* 0x000000022700780c */ /* 0x040fe20004781670 */
[-C--:B------:R-:W-:Y:S01]  /*3620*/  FMUL R50, R50, R12.reuse ;  /* 0x0000000c32327220 */ /* 0x080fe20000400000 */
[----:B------:R-:W-:Y:S01]  /*3630*/  ISETP.LT.OR P5, PT, R39, 0x1, !P2 ;  /* 0x000000012700780c */ /* 0x000fe200057a1670 */
[-C--:B------:R-:W-:Y:S01]  /*3640*/  FMUL R53, R53, R12.reuse ;  /* 0x0000000c35357220 */ /* 0x080fe20000400000 */
[----:B------:R-:W-:Y:S01]  /*3650*/  ISETP.LT.OR P6, PT, R39, 0x2, !P2 ;  /* 0x000000022700780c */ /* 0x000fe200057c1670 */
[----:B------:R-:W-:Y:S01]  /*3660*/  FMUL R51, R51, R12 ;  /* 0x0000000c33337220 */ /* 0x000fe20000400000 */
[----:B------:R-:W-:Y:S01]  /*3670*/  F2FP.SATFINITE.E4M3.F32.PACK_AB_MERGE_C R23, RZ, R54, RZ ;  /* 0x00000036ff17723e */ /* 0x000fe200048070ff */
[-C--:B------:R-:W-:Y:S01]  /*3680*/  FMUL R48, R48, R12.reuse ;  /* 0x0000000c30307220 */ /* 0x080fe20000400000 */
[----:B------:R-:W-:Y:S01]  /*3690*/  F2FP.SATFINITE.E4M3.F32.PACK_AB_MERGE_C R55, RZ, R55, RZ ;  /* 0x00000037ff37723e */ /* 0x000fe200048070ff */
[----:B------:R-:W-:Y:S01]  /*36a0*/  @!P1 STG.E.U8 desc[UR22][R30.64], R57 ;  /* 0x000000391e009986 */ /* 0x000fe2000c101116 */
[----:B------:R-:W-:Y:S01]  /*36b0*/  ISETP.LT.OR P1, PT, R39, 0x9, !P0 ;  /* 0x000000092700780c */ /* 0x000fe20004721670 */
[----:B------:R-:W-:Y:S01]  /*36c0*/  FMUL R49, R49, R12 ;  /* 0x0000000c31317220 */ /* 0x000fe20000400000 */
[C---:B------:R-:W-:Y:S01]  /*36d0*/  ISETP.LT.OR P0, PT, R39.reuse, 0xa, !P0 ;  /* 0x0000000a2700780c */ /* 0x040fe20004701670 */
[----:B------:R0:W-:Y:S01]  /*36e0*/  @!P4 STG.E.U8 desc[UR22][R30.64+0x1], R23 ;  /* 0x000001171e00c986 */ /* 0x0001e2000c101116 */
[----:B------:R-:W-:Y:S01]  /*36f0*/  F2FP.SATFINITE.E4M3.F32.PACK_AB_MERGE_C R27, RZ, R52, RZ ;  /* 0x00000034ff1b723e */ /* 0x000fe200048070ff */
[----:B------:R-:W-:Y:S01]  /*3700*/  FMUL R46, R46, R12 ;  /* 0x0000000c2e2e7220 */ /* 0x000fe20000400000 */
[----:B------:R-:W-:Y:S01]  /*3710*/  F2FP.SATFINITE.E4M3.F32.PACK_AB_MERGE_C R29, RZ, R50, RZ ;  /* 0x00000032ff1d723e */ /* 0x000fe200048070ff */
[----:B------:R-:W-:Y:S01]  /*3720*/  @!P5 STG.E.U8 desc[UR22][R24.64], R55 ;  /* 0x000000371800d986 */ /* 0x000fe2000c101116 */
[----:B------:R-:W-:Y:S01]  /*3730*/  ISETP.LT.OR P4, PT, R39, 0x9, !P2 ;  /* 0x000000092700780c */ /* 0x000fe20005781670 */
[-C--:B------:R-:W-:Y:S01]  /*3740*/  FMUL R47, R47, R12.reuse ;  /* 0x0000000c2f2f7220 */ /* 0x080fe20000400000 */
[----:B------:R-:W-:Y:S01]  /*3750*/  ISETP.LT.OR P2, PT, R39, 0xa, !P2 ;  /* 0x0000000a2700780c */ /* 0x000fe20005741670 */
[----:B------:R1:W-:Y:S01]  /*3760*/  @!P6 STG.E.U8 desc[UR22][R24.64+0x1], R27 ;  /* 0x0000011b1800e986 */ /* 0x0003e2000c101116 */
[----:B------:R-:W-:Y:S01]  /*3770*/  F2FP.SATFINITE.E4M3.F32.PACK_AB_MERGE_C R53, RZ, R53, RZ ;  /* 0x00000035ff35723e */ /* 0x000fe200048070ff */
[-C--:B------:R-:W-:Y:S01]  /*3780*/  FMUL R44, R44, R12.reuse ;  /* 0x0000000c2c2c7220 */ /* 0x080fe20000400000 */
[----:B------:R-:W-:Y:S01]  /*3790*/  F2FP.SATFINITE.E4M3.F32.PACK_AB_MERGE_C R51, RZ, R51, RZ ;  /* 0x00000033ff33723e */ /* 0x000fe200048070ff */
[----:B------:R-:W-:Y:S01]  /*37a0*/  @!P0 STG.E.U8 desc[UR22][R30.64+0x9], R29 ;  /* 0x0000091d1e008986 */ /* 0x000fe2000c101116 */
[----:B------:R-:W-:Y:S01]  /*37b0*/  ISETP.GE.AND P0, PT, R38, 0x81, PT ;  /* 0x000000812600780c */ /* 0x000fe20003f06270 */
[----:B------:R-:W-:Y:S01]  /*37c0*/  FMUL R43, R43, R12 ;  /* 0x0000000c2b2b7220 */ /* 0x000fe20000400000 */
[----:B0-----:R-:W-:Y:S01]  /*37d0*/  F2FP.SATFINITE.E4M3.F32.PACK_AB_MERGE_C R23, RZ, R48, RZ ;  /* 0x00000030ff17723e */ /* 0x001fe200048070ff */
[----:B------:R-:W-:Y:S01]  /*37e0*/  @!P1 STG.E.U8 desc[UR22][R30.64+0x8], R53 ;  /* 0x000008351e009986 */ /* 0x000fe2000c101116 */
[C---:B------:R-:W-:Y:S01]  /*37f0*/  ISETP.LT.OR P6, PT, R39.reuse, 0x1, !P0 ;  /* 0x000000012700780c */ /* 0x040fe200047c1670 */
[-C--:B------:R-:W-:Y:S01]  /*3800*/  FMUL R42, R42, R12.reuse ;  /* 0x0000000c2a2a7220 */ /* 0x080fe20000400000 */
[----:B------:R-:W-:Y:S01]  /*3810*/  ISETP.LT.OR P5, PT, R39, 0x2, !P0 ;  /* 0x000000022700780c */ /* 0x000fe200047a1670 */
[----:B------:R-:W-:Y:S01]  /*3820*/  @!P4 STG.E.U8 desc[UR22][R24.64+0x8], R51 ;  /* 0x000008331800c986 */ /* 0x000fe2000c101116 */
[----:B------:R-:W-:Y:S01]  /*3830*/  F2FP.SATFINITE.E4M3.F32.PACK_AB_MERGE_C R49, RZ, R49, RZ ;  /* 0x00000031ff31723e */ /* 0x000fe200048070ff */
[----:B------:R-:W-:Y:S01]  /*3840*/  FMUL R41, R41, R12 ;  /* 0x0000000c29297220 */ /* 0x000fe20000400000 */
[----:B-1----:R-:W-:Y:S01]  /*3850*/  F2FP.SATFINITE.E4M3.F32.PACK_AB_MERGE_C R27, RZ, R46, RZ ;  /* 0x0000002eff1b723e */ /* 0x002fe200048070ff */
[----:B------:R0:W-:Y:S01]  /*3860*/  @!P2 STG.E.U8 desc[UR22][R24.64+0x9], R23 ;  /* 0x000009171800a986 */ /* 0x0001e2000c101116 */
[----:B------:R-:W-:Y:S01]  /*3870*/  ISETP.GE.AND P1, PT, R38, 0x89, PT ;  /* 0x000000892600780c */ /* 0x000fe20003f26270 */
[----:B------:R-:W-:Y:S01]  /*3880*/  FMUL R40, R40, R12 ;  /* 0x0000000c28287220 */ /* 0x000fe20000400000 */
[----:B------:R-:W-:-:S02]  /*3890*/  ISETP.LT.OR P2, PT, R39, 0x9, !P0 ;  /* 0x000000092700780c */ /* 0x000fc40004741670 */
[C---:B------:R-:W-:Y:S01]  /*38a0*/  ISETP.LT.OR P4, PT, R39.reuse, 0x1, !P1 ;  /* 0x000000012700780c */ /* 0x040fe20004f81670 */
[----:B------:R-:W-:Y:S01]  /*38b0*/  @!P6 STG.E.U8 desc[UR22][R2.64], R49 ;  /* 0x000000310200e986 */ /* 0x000fe2000c101116 */
[C---:B------:R-:W-:Y:S02]  /*38c0*/  ISETP.LT.OR P6, PT, R39.reuse, 0x2, !P1 ;  /* 0x000000022700780c */ /* 0x040fe40004fc1670 */
[C---:B------:R-:W-:Y:S01]  /*38d0*/  ISETP.LT.OR P0, PT, R39.reuse, 0xa, !P0 ;  /* 0x0000000a2700780c */ /* 0x040fe20004701670 */
[----:B------:R1:W-:Y:S01]  /*38e0*/  @!P5 STG.E.U8 desc[UR22][R2.64+0x1], R27 ;  /* 0x0000011b0200d986 */ /* 0x0003e2000c101116 */
[C---:B------:R-:W-:Y:S02]  /*38f0*/  ISETP.LT.OR P5, PT, R39.reuse, 0x9, !P1 ;  /* 0x000000092700780c */ /* 0x040fe40004fa1670 */
[----:B------:R-:W-:Y:S02]  /*3900*/  ISETP.LT.OR P1, PT, R39, 0xa, !P1 ;  /* 0x0000000a2700780c */ /* 0x000fe40004f21670 */
[----:B------:R-:W-:-:S02]  /*3910*/  F2FP.SATFINITE.E4M3.F32.PACK_AB_MERGE_C R47, RZ, R47, RZ ;  /* 0x0000002fff2f723e */ /* 0x000fc400048070ff */
[----:B0-----:R-:W-:Y:S02]  /*3920*/  F2FP.SATFINITE.E4M3.F32.PACK_AB_MERGE_C R23, RZ, R44, RZ ;  /* 0x0000002cff17723e */ /* 0x001fe400048070ff */
[----:B------:R-:W-:Y:S01]  /*3930*/  F2FP.SATFINITE.E4M3.F32.PACK_AB_MERGE_C R43, RZ, R43, RZ ;  /* 0x0000002bff2b723e */ /* 0x000fe200048070ff */
[----:B------:R0:W-:Y:S01]  /*3940*/  @!P4 STG.E.U8 desc[UR22][R10.64], R47 ;  /* 0x0000002f0a00c986 */ /* 0x0001e2000c101116 */
[----:B------:R-:W-:Y:S02]  /*3950*/  F2FP.SATFINITE.E4M3.F32.PACK_AB_MERGE_C R25, RZ, R42, RZ ;  /* 0x0000002aff19723e */ /* 0x000fe400048070ff */
[----:B------:R-:W-:Y:S01]  /*3960*/  F2FP.SATFINITE.E4M3.F32.PACK_AB_MERGE_C R41, RZ, R41, RZ ;  /* 0x00000029ff29723e */ /* 0x000fe200048070ff */
[----:B------:R0:W-:Y:S01]  /*3970*/  @!P6 STG.E.U8 desc[UR22][R10.64+0x1], R23 ;  /* 0x000001170a00e986 */ /* 0x0001e2000c101116 */
[----:B-1----:R-:W-:-:S03]  /*3980*/  F2FP.SATFINITE.E4M3.F32.PACK_AB_MERGE_C R27, RZ, R40, RZ ;  /* 0x00000028ff1b723e */ /* 0x002fc600048070ff */
[----:B------:R0:W-:Y:S04]  /*3990*/  @!P2 STG.E.U8 desc[UR22][R2.64+0x8], R43 ;  /* 0x0000082b0200a986 */ /* 0x0001e8000c101116 */
[----:B------:R0:W-:Y:S04]  /*39a0*/  @!P0 STG.E.U8 desc[UR22][R2.64+0x9], R25 ;  /* 0x0000091902008986 */ /* 0x0001e8000c101116 */
[----:B------:R0:W-:Y:S04]  /*39b0*/  @!P5 STG.E.U8 desc[UR22][R10.64+0x8], R41 ;  /* 0x000008290a00d986 */ /* 0x0001e8000c101116 */
[----:B------:R0:W-:Y:S02]  /*39c0*/  @!P1 STG.E.U8 desc[UR22][R10.64+0x9], R27 ;  /* 0x0000091b0a009986 */ /* 0x0001e4000c101116 */
.L_x_66:
[----:B------:R-:W-:Y:S05]  /*39d0*/  BSYNC B0 ;  /* 0x0000000000007941 */ /* 0x000fea0003800000 */
.L_x_32:
[----:B------:R-:W-:Y:S01]  /*39e0*/  IADD3 R8, P0, R8, UR20, RZ ;  /* 0x0000001408087c10 */ /* 0x000fe2000ff1e0ff */
[----:B------:R-:W-:Y:S01]  /*39f0*/  ULDC.64 UR6, c[0x0][0x650] ;  /* 0x0001940000067ab9 */ /* 0x000fe20000000a00 */
[----:B0----5:R-:W-:Y:S01]  /*3a00*/  PRMT R2, RZ, 0x7610, R2 ;  /* 0x00007610ff027816 */ /* 0x021fe20000000002 */
[----:B---34-:R-:W-:Y:S01]  /*3a10*/  IMAD.MOV.U32 R22, RZ, RZ, -0x1 ;  /* 0xffffffffff167424 */ /* 0x018fe200078e00ff */
[----:B------:R-:W-:Y:S01]  /*3a20*/  IADD3.X R9, R9, UR13, RZ, P0, !PT ;  /* 0x0000000d09097c10 */ /* 0x000fe200087fe4ff */
[----:B------:R-:W-:Y:S01]  /*3a30*/  IMAD.MOV.U32 R45, RZ, RZ, -0x1 ;  /* 0xffffffffff2d7424 */ /* 0x000fe200078e00ff */
[----:B------:R-:W-:-:S04]  /*3a40*/  ISETP.GE.U32.AND P0, PT, R8, UR6, PT ;  /* 0x0000000608007c0c */ /* 0x000fc8000bf06070 */
[----:B------:R-:W-:-:S13]  /*3a50*/  ISETP.GE.U32.AND.EX P0, PT, R9, UR7, PT, P0 ;  /* 0x0000000709007c0c */ /* 0x000fda000bf06100 */
[----:B------:R-:W-:Y:S05]  /*3a60*/  @P0 BRA `(.L_x_67) ;  /* 0x00000004004c0947 */ /* 0x000fea0003800000 */
[----:B------:R-:W0:Y:S01]  /*3a70*/  LDC.64 R24, c[0x0][0x628] ;  /* 0x00018a00ff187b82 */ /* 0x000e220000000a00 */
[----:B-12---:R-:W1:Y:S01]  /*3a80*/  S2R R30, SR_CTAID.X ;  /* 0x00000000001e7919 */ /* 0x006e620000002500 */
[----:B------:R-:W-:Y:S02]  /*3a90*/  IMAD.MOV.U32 R22, RZ, RZ, R8 ;  /* 0x000000ffff167224 */ /* 0x000fe400078e0008 */
[----:B------:R-:W-:Y:S01]  /*3aa0*/  IMAD.MOV.U32 R23, RZ, RZ, R9 ;  /* 0x000000ffff177224 */ /* 0x000fe200078e0009 */
[----:B------:R-:W2:Y:S03]  /*3ab0*/  S2R R31, SR_CTAID.Y ;  /* 0x00000000001f7919 */ /* 0x000ea60000002600 */
[----:B------:R-:W3:Y:S08]  /*3ac0*/  LDC R26, c[0x0][0x630] ;  /* 0x00018c00ff1a7b82 */ /* 0x000ef00000000800 */
[----:B------:R-:W4:Y:S01]  /*3ad0*/  LDC.64 R28, c[0x0][0x620] ;  /* 0x00018800ff1c7b82 */ /* 0x000f220000000a00 */
[----:B0-----:R-:W-:-:S04]  /*3ae0*/  ISETP.NE.U32.AND P0, PT, R24, RZ, PT ;  /* 0x000000ff1800720c */ /* 0x001fc80003f05070 */
[----:B------:R-:W-:-:S13]  /*3af0*/  ISETP.NE.AND.EX P0, PT, R25, RZ, PT, P0 ;  /* 0x000000ff1900720c */ /* 0x000fda0003f05300 */
[----:B-1234-:R-:W-:Y:S05]  /*3b00*/  @!P0 BRA `(.L_x_68) ;  /* 0x0000000000288947 */ /* 0x01efea0003800000 */
        /* <DEDUP_REMOVED lines=10> */
.L_x_68:
[-CC-:B------:R-:W-:Y:S01]  /*3bb0*/  SHF.R.U64 R45, R22, R26.reuse, R23.reuse ;  /* 0x0000001a162d7219 */ /* 0x180fe20000001217 */
[----:B------:R-:W0:Y:S01]  /*3bc0*/  LDC.64 R34, c[0x0][0x640] ;  /* 0x00019000ff227b82 */ /* 0x000e220000000a00 */
[----:B------:R-:W-:Y:S01]  /*3bd0*/  SHF.R.U32.HI R2, RZ, R26, R23 ;  /* 0x0000001aff027219 */ /* 0x000fe20000011617 */
[----:B------:R-:W-:Y:S01]  /*3be0*/  ULDC UR6, c[0x0][0x150] ;  /* 0x0000540000067ab9 */ /* 0x000fe20000000800 */
[----:B------:R-:W-:Y:S02]  /*3bf0*/  IADD3 R11, P0, RZ, -R45, RZ ;  /* 0x8000002dff0b7210 */ /* 0x000fe40007f1e0ff */
[----:B------:R-:W-:-:S03]  /*3c00*/  I2FP.F32.U32 R23, R30 ;  /* 0x0000001e00177245 */ /* 0x000fc60000201000 */
[----:B------:R-:W1:Y:S01]  /*3c10*/  LDC R22, c[0x0][0x618] ;  /* 0x00018600ff167b82 */ /* 0x000e620000000800 */
[----:B------:R-:W-:Y:S02]  /*3c20*/  IMAD.X R3, RZ, RZ, ~R2, P0 ;  /* 0x000000ffff037224 */ /* 0x000fe400000e0e02 */
[----:B------:R-:W-:Y:S01]  /*3c30*/  FMUL R23, R23, UR6 ;  /* 0x0000000617177c20 */ /* 0x000fe20008400000 */
[----:B------:R-:W-:Y:S01]  /*3c40*/  ULDC UR6, c[0x0][0x154] ;  /* 0x0000550000067ab9 */ /* 0x000fe20000000800 */
[-C--:B------:R-:W-:Y:S02]  /*3c50*/  IMAD R10, R3, R28.reuse, RZ ;  /* 0x0000001c030a7224 */ /* 0x080fe400078e02ff */
[C---:B------:R-:W-:Y:S01]  /*3c60*/  IMAD.WIDE.U32 R2, R11.reuse, R28, R8 ;  /* 0x0000001c0b027225 */ /* 0x040fe200078e0008 */
[----:B------:R-:W2:Y:S01]  /*3c70*/  LDC R26, c[0x0][0x608] ;  /* 0x00018200ff1a7b82 */ /* 0x000ea20000000800 */
[----:B------:R-:W3:Y:S02]  /*3c80*/  F2I.U32.TRUNC.NTZ R23, R23 ;  /* 0x0000001700177305 */ /* 0x000ee4000020f000 */
[----:B------:R-:W-:Y:S01]  /*3c90*/  IMAD R11, R11, R29, R10 ;  /* 0x0000001d0b0b7224 */ /* 0x000fe200078e020a */
[----:B------:R-:W-:-:S03]  /*3ca0*/  I2FP.F32.U32 R10, R31 ;  /* 0x0000001f000a7245 */ /* 0x000fc60000201000 */
[----:B------:R-:W-:Y:S01]  /*3cb0*/  IMAD.IADD R3, R3, 0x1, R11 ;  /* 0x0000000103037824 */ /* 0x000fe200078e020b */
[----:B------:R-:W4:Y:S01]  /*3cc0*/  LDC R33, c[0x0][0x658] ;  /* 0x00019600ff217b82 */ /* 0x000f220000000800 */
[----:B0-----:R-:W-:Y:S01]  /*3cd0*/  ISETP.NE.U32.AND P0, PT, R34, RZ, PT ;  /* 0x000000ff2200720c */ /* 0x001fe20003f05070 */
[----:B------:R-:W-:-:S03]  /*3ce0*/  FMUL R10, R10, UR6 ;  /* 0x000000060a0a7c20 */ /* 0x000fc60008400000 */
[----:B------:R-:W-:-:S03]  /*3cf0*/  ISETP.NE.AND.EX P0, PT, R35, RZ, PT, P0 ;  /* 0x000000ff2300720c */ /* 0x000fc60003f05300 */
[----:B------:R-:W0:Y:S01]  /*3d00*/  LDC R25, c[0x0][0x144] ;  /* 0x00005100ff197b82 */ /* 0x000e220000000800 */
[-C--:B-1----:R-:W-:Y:S01]  /*3d10*/  SHF.R.U64 R24, R2, R22.reuse, R3 ;  /* 0x0000001602187219 */ /* 0x082fe20000001203 */
[----:B---3--:R-:W-:Y:S01]  /*3d20*/  IMAD.MOV R23, RZ, RZ, -R23 ;  /* 0x000000ffff177224 */ /* 0x008fe200078e0a17 */
[----:B------:R-:W-:-:S05]  /*3d30*/  SHF.R.U32.HI R3, RZ, R22, R3 ;  /* 0x00000016ff037219 */ /* 0x000fca0000011603 */
[----:B------:R-:W1:Y:S01]  /*3d40*/  LDC R28, c[0x0][0x148] ;  /* 0x00005200ff1c7b82 */ /* 0x000e620000000800 */
[-CC-:B--2---:R-:W-:Y:S02]  /*3d50*/  SHF.R.U64 R27, R24, R26.reuse, R3.reuse ;  /* 0x0000001a181b7219 */ /* 0x184fe40000001203 */
[----:B------:R-:W-:Y:S02]  /*3d60*/  SHF.R.U32.HI R2, RZ, R26, R3 ;  /* 0x0000001aff027219 */ /* 0x000fe40000011603 */
[----:B------:R2:W3:Y:S03]  /*3d70*/  F2I.U32.TRUNC.NTZ R26, R10 ;  /* 0x0000000a001a7305 */ /* 0x0004e6000020f000 */
[----:B------:R-:W1:Y:S01]  /*3d80*/  LDC R32, c[0x0][0x600] ;  /* 0x00018000ff207b82 */ /* 0x000e620000000800 */
[-CC-:B----4-:R-:W-:Y:S02]  /*3d90*/  SHF.R.U64 R29, R27, R33.reuse, R2.reuse ;  /* 0x000000211b1d7219 */ /* 0x190fe40000001202 */
[----:B------:R-:W-:-:S03]  /*3da0*/  SHF.R.U32.HI R3, RZ, R33, R2 ;  /* 0x00000021ff037219 */ /* 0x000fc60000011602 */
[----:B------:R-:W-:Y:S02]  /*3db0*/  IMAD.MOV.U32 R2, RZ, RZ, R29 ;  /* 0x000000ffff027224 */ /* 0x000fe400078e001d */
[----:B------:R-:W4:Y:S01]  /*3dc0*/  LDC R36, c[0x0][0x648] ;  /* 0x00019200ff247b82 */ /* 0x000f220000000800 */
[----:B0-----:R-:W-:-:S07]  /*3dd0*/  IMAD R33, R25, R23, R30 ;  /* 0x0000001719217224 */ /* 0x001fce00078e021e */
[----:B------:R-:W0:Y:S08]  /*3de0*/  LDC R37, c[0x0][0x638] ;  /* 0x00018e00ff257b82 */ /* 0x000e300000000800 */
[----:B------:R-:W0:Y:S01]  /*3df0*/  LDC R38, c[0x0][0x610] ;  /* 0x00018400ff267b82 */ /* 0x000e220000000800 */
[----:B-123--:R-:W-:Y:S05]  /*3e00*/  @!P0 BRA `(.L_x_69) ;  /* 0x0000000000288947 */ /* 0x00efea0003800000 */
        /* <DEDUP_REMOVED lines=10> */
.L_x_69:
[----:B----4-:R-:W-:Y:S01]  /*3eb0*/  SHF.R.U64 R3, R2, R36, R3 ;  /* 0x0000002402037219 */ /* 0x010fe20000001203 */
[----:B------:R-:W-:Y:S01]  /*3ec0*/  IMAD.MOV R26, RZ, RZ, -R26 ;  /* 0x000000ffff1a7224 */ /* 0x000fe200078e0a1a */
[----:B------:R-:W-:Y:S01]  /*3ed0*/  LOP3.LUT R2, R27, R20, RZ, 0xc0, !PT ;  /* 0x000000141b027212 */ /* 0x000fe200078ec0ff */
[----:B------:R-:W-:Y:S02]  /*3ee0*/  VIADD R11, R32, 0xffffffff ;  /* 0xffffffff200b7836 */ /* 0x000fe40000000000 */
[----:B------:R-:W-:Y:S02]  /*3ef0*/  IMAD.MOV R10, RZ, RZ, -R3 ;  /* 0x000000ffff0a7224 */ /* 0x000fe400078e0a03 */
[----:B------:R-:W-:Y:S02]  /*3f00*/  @P3 IMAD R33, R28, R26, R31 ;  /* 0x0000001a1c213224 */ /* 0x000fe400078e021f */
[----:B------:R-:W-:Y:S01]  /*3f10*/  IMAD R28, R15, R3, R2 ;  /* 0x000000030f1c7224 */ /* 0x000fe200078e0202 */
[----:B------:R-:W-:Y:S01]  /*3f20*/  LOP3.LUT R3, R24, R11, RZ, 0xc0, !PT ;  /* 0x0000000b18037212 */ /* 0x000fe200078ec0ff */
[----:B0-----:R-:W-:-:S02]  /*3f30*/  IMAD R2, R10, R37, R29 ;  /* 0x000000250a027224 */ /* 0x001fc400078e021d */
[----:B------:R-:W-:Y:S02]  /*3f40*/  IMAD R28, R28, R38, R33 ;  /* 0x000000261c1c7224 */ /* 0x000fe400078e0221 */
[----:B------:R-:W-:Y:S02]  /*3f50*/  IMAD R3, R2, R32, R3 ;  /* 0x0000002002037224 */ /* 0x000fe400078e0203 */
[----:B------:R-:W-:-:S03]  /*3f60*/  IMAD.MOV.U32 R10, RZ, RZ, 0x1 ;  /* 0x00000001ff0a7424 */ /* 0x000fc600078e00ff */
[----:B------:R-:W-:Y:S02]  /*3f70*/  SEL R22, R3, R28, !P3 ;  /* 0x0000001c03167207 */ /* 0x000fe40005800000 */
[----:B------:R-:W-:Y:S02]  /*3f80*/  PRMT R2, R10, 0x7610, R2 ;  /* 0x000076100a027816 */ /* 0x000fe40000000002 */
[----:B------:R-:W-:-:S07]  /*3f90*/  SEL R28, R28, R3, !P3 ;  /* 0x000000031c1c7207 */ /* 0x000fce0005800000 */
.L_x_67:
[----:B------:R-:W-:Y:S01]  /*3fa0*/  UIADD3 UR5, UR9, UR5, URZ ;  /* 0x0000000509057290 */ /* 0x000fe2000fffe03f */
[----:B------:R-:W-:Y:S01]  /*3fb0*/  LOP3.LUT P0, RZ, R2, 0xff, RZ, 0xc0, !PT ;  /* 0x000000ff02ff7812 */ /* 0x000fe2000780c0ff */
[----:B------:R-:W-:Y:S02]  /*3fc0*/  IMAD.MOV.U32 R11, RZ, RZ, R28 ;  /* 0x000000ffff0b7224 */ /* 0x000fe400078e001c */
[----:B------:R-:W-:Y:S02]  /*3fd0*/  USHF.R.U32.HI UR6, URZ, 0x3, UR5 ;  /* 0x000000033f067899 */ /* 0x000fe40008011605 */
[----:B------:R-:W-:Y:S02]  /*3fe0*/  UISETP.GT.U32.AND UP1, UPT, UR5, 0x7, UPT ;  /* 0x000000070500788c */ /* 0x000fe4000bf24070 */
[----:B------:R-:W-:Y:S02]  /*3ff0*/  ULOP3.LUT UR6, UR6, 0x1, URZ, 0xc0, !UPT ;  /* 0x0000000106067892 */ /* 0x000fe4000f8ec03f */
[----:B------:R-:W-:-:S02]  /*4000*/  UISETP.LT.U32.AND UP1, UPT, UR9, 0x8, UP1 ;  /* 0x000000080900788c */ /* 0x000fc40008f21070 */
[----:B------:R-:W-:Y:S02]  /*4010*/  UISETP.NE.U32.AND UP0, UPT, UR6, 0x1, UPT ;  /* 0x000000010600788c */ /* 0x000fe4000bf05070 */
[----:B------:R-:W-:Y:S02]  /*4020*/  USEL UR7, URZ, 0x1, !UP1 ;  /* 0x000000013f077887 */ /* 0x000fe4000c800000 */
[----:B------:R-:W-:Y:S02]  /*4030*/  UISETP.GT.U32.AND UP0, UPT, UR9, 0x7, !UP0 ;  /* 0x000000070900788c */ /* 0x000fe4000c704070 */
[----:B------:R-:W-:Y:S02]  /*4040*/  ULOP3.LUT UR5, UR5, 0x7, URZ, 0xc0, !UPT ;  /* 0x0000000705057892 */ /* 0x000fe4000f8ec03f */
[----:B------:R-:W-:-:S04]  /*4050*/  USEL UR6, URZ, 0x1, !UP0 ;  /* 0x000000013f067887 */ /* 0x000fc8000c000000 */
[----:B------:R-:W-:Y:S01]  /*4060*/  ULOP3.LUT UR4, UR6, UR4, UR7, 0x96, !UPT ;  /* 0x0000000406047292 */ /* 0x000fe2000f8e9607 */
[----:B------:R-:W-:Y:S11]  /*4070*/  @P0 BRA `(.L_x_70) ;  /* 0xffffffd0006c0947 */ /* 0x000ff6000383ffff */
[----:B------:R-:W-:Y:S05]  /*4080*/  EXIT ;  /* 0x000000000000794d */ /* 0x000fea0003800000 */
.L_x_4:
        /* <DEDUP_REMOVED lines=26> */
.L_x_72:
        /* <DEDUP_REMOVED lines=9> */
[----:B------:R-:W-:Y:S01]  /*42c0*/  IMAD.WIDE.U32 R10, R13, R20, R8 ;  /* 0x000000140d0a7225 */ /* 0x000fe200078e0008 */
[----:B------:R-:W-:-:S03]  /*42d0*/  ULDC UR4, c[0x0][0x154] ;  /* 0x0000550000047ab9 */ /* 0x000fc60000000800 */
[----:B------:R-:W-:Y:S01]  /*42e0*/  IMAD R12, R7, R20, RZ ;  /* 0x00000014070c7224 */ /* 0x000fe200078e02ff */
[----:B------:R-:W2:Y:S01]  /*42f0*/  LDC R19, c[0x0][0x144] ;  /* 0x00005100ff137b82 */ /* 0x000ea20000000800 */
[----:B------:R-:W3:Y:S02]  /*4300*/  F2I.U32.TRUNC.NTZ R15, R15 ;  /* 0x0000000f000f7305 */ /* 0x000ee4000020f000 */
[----:B------:R-:W-:Y:S02]  /*4310*/  IMAD R7, R13, R21, R12 ;  /* 0x000000150d077224 */ /* 0x000fe400078e020c */
[----:B------:R-:W-:Y:S02]  /*4320*/  IMAD.MOV.U32 R12, RZ, RZ, -0x1 ;  /* 0xffffffffff0c7424 */ /* 0x000fe400078e00ff */
[----:B------:R-:W-:Y:S01]  /*4330*/  IMAD.IADD R7, R11, 0x1, R7 ;  /* 0x000000010b077824 */ /* 0x000fe200078e0207 */
[----:B------:R-:W4:Y:S01]  /*4340*/  LDC R20, c[0x0][0x608] ;  /* 0x00018200ff147b82 */ /* 0x000f220000000800 */
[----:B------:R-:W-:-:S02]  /*4350*/  I2FP.F32.U32 R11, R5 ;  /* 0x00000005000b7245 */ /* 0x000fc40000201000 */
[----:B0-----:R-:W-:-:S03]  /*4360*/  ISETP.NE.U32.AND P0, PT, R24, RZ, PT ;  /* 0x000000ff1800720c */ /* 0x001fc60003f05070 */
[----:B------:R-:W-:Y:S01]  /*4370*/  FMUL R11, R11, UR4 ;  /* 0x000000040b0b7c20 */ /* 0x000fe20008400000 */
[----:B------:R-:W-:Y:S01]  /*4380*/  ISETP.NE.AND.EX P0, PT, R25, RZ, PT, P0 ;  /* 0x000000ff1900720c */ /* 0x000fe20003f05300 */
[----:B------:R-:W0:Y:S01]  /*4390*/  LDC R13, c[0x0][0x658] ;  /* 0x00019600ff0d7b82 */ /* 0x000e220000000800 */
[-C--:B-1----:R-:W-:Y:S01]  /*43a0*/  SHF.R.U64 R14, R10, R16.reuse, R7 ;  /* 0x000000100a0e7219 */ /* 0x082fe20000001207 */
[----:B---3--:R-:W-:Y:S01]  /*43b0*/  IMAD.MOV R10, RZ, RZ, -R15 ;  /* 0x000000ffff0a7224 */ /* 0x008fe200078e0a0f */
[----:B------:R-:W-:Y:S02]  /*43c0*/  SHF.R.U32.HI R7, RZ, R16, R7 ;  /* 0x00000010ff077219 */ /* 0x000fe40000011607 */
[----:B------:R1:W3:Y:S03]  /*43d0*/  F2I.U32.TRUNC.NTZ R16, R11 ;  /* 0x0000000b00107305 */ /* 0x0002e6000020f000 */
[----:B------:R-:W1:Y:S01]  /*43e0*/  LDC R18, c[0x0][0x148] ;  /* 0x00005200ff127b82 */ /* 0x000e620000000800 */
[----:B--2---:R-:W-:-:S02]  /*43f0*/  IMAD R23, R19, R10, R6 ;  /* 0x0000000a13177224 */ /* 0x004fc400078e0206 */
[----:B------:R-:W-:-:S05]  /*4400*/  IMAD.MOV.U32 R10, RZ, RZ, 0x1 ;  /* 0x00000001ff0a7424 */ /* 0x000fca00078e00ff */
[----:B------:R-:W2:Y:S01]  /*4410*/  LDC R22, c[0x0][0x600] ;  /* 0x00018000ff167b82 */ /* 0x000ea20000000800 */
[-CC-:B----4-:R-:W-:Y:S02]  /*4420*/  SHF.R.U64 R19, R14, R20.reuse, R7.reuse ;  /* 0x000000140e137219 */ /* 0x190fe40000001207 */
[----:B------:R-:W-:-:S05]  /*4430*/  SHF.R.U32.HI R6, RZ, R20, R7 ;  /* 0x00000014ff067219 */ /* 0x000fca0000011607 */
[----:B------:R-:W4:Y:S01]  /*4440*/  LDC R26, c[0x0][0x648] ;  /* 0x00019200ff1a7b82 */ /* 0x000f220000000800 */
[-CC-:B0-----:R-:W-:Y:S02]  /*4450*/  SHF.R.U64 R21, R19, R13.reuse, R6.reuse ;  /* 0x0000000d13157219 */ /* 0x181fe40000001206 */
[-C--:B------:R-:W-:Y:S02]  /*4460*/  SHF.L.U32 R12, R12, R13.reuse, RZ ;  /* 0x0000000d0c0c7219 */ /* 0x080fe400000006ff */
[-C--:B------:R-:W-:Y:S01]  /*4470*/  SHF.R.U32.HI R7, RZ, R13.reuse, R6 ;  /* 0x0000000dff077219 */ /* 0x080fe20000011606 */
[----:B------:R-:W-:Y:S01]  /*4480*/  IMAD.MOV.U32 R6, RZ, RZ, R21 ;  /* 0x000000ffff067224 */ /* 0x000fe200078e0015 */
[----:B------:R-:W-:Y:S01]  /*4490*/  SHF.L.U32 R20, R10, R13, RZ ;  /* 0x0000000d0a147219 */ /* 0x000fe200000006ff */
[----:B------:R-:W0:Y:S01]  /*44a0*/  LDC R27, c[0x0][0x638] ;  /* 0x00018e00ff1b7b82 */ /* 0x000e220000000800 */
[----:B------:R-:W-:-:S07]  /*44b0*/  LOP3.LUT R28, RZ, R12, RZ, 0x33, !PT ;  /* 0x0000000cff1c7212 */ /* 0x000fce00078e33ff */
        /* <DEDUP_REMOVED lines=12> */
.L_x_73:
        /* <DEDUP_REMOVED lines=11> */
[----:B------:R-:W-:Y:S02]  /*4630*/  IMAD.MOV.U32 R10, RZ, RZ, 0x1 ;  /* 0x00000001ff0a7424 */ /* 0x000fe400078e00ff */
[----:B------:R-:W-:Y:S01]  /*4640*/  IMAD.MOV.U32 R12, RZ, RZ, R17 ;  /* 0x000000ffff0c7224 */ /* 0x000fe200078e0011 */
[----:B------:R-:W-:Y:S02]  /*4650*/  SEL R18, R5, R16, !P3 ;  /* 0x0000001005127207 */ /* 0x000fe40005800000 */
[----:B------:R-:W-:-:S07]  /*4660*/  SEL R16, R16, R5, !P3 ;  /* 0x0000000510107207 */ /* 0x000fce0005800000 */
.L_x_71:
[----:B------:R-:W-:-:S08]  /*4670*/  NOP ;  /* 0x0000000000007918 */ /* 0x000fd00000000000 */
[----:B------:R-:W0:-:S00]  /*4680*/  USETMAXREG.DEALLOC.CTAPOOL 0x28 ;  /* 0x00000028000079c8 */ /* 0x000e0000080e0500 */
[----:B0-----:R-:W-:-:S13]  /*4690*/  ISETP.NE.AND P0, PT, R4, RZ, PT ;  /* 0x000000ff0400720c */ /* 0x001fda0003f05270 */
[----:B------:R-:W-:Y:S05]  /*46a0*/  @P0 EXIT ;  /* 0x000000000000094d */ /* 0x000fea0003800000 */
[----:B------:R-:W-:Y:S01]  /*46b0*/  LOP3.LUT P0, RZ, R10, 0xff, RZ, 0xc0, !PT ;  /* 0x000000ff0aff7812 */ /* 0x000fe2000780c0ff */
[----:B------:R-:W-:Y:S02]  /*46c0*/  IMAD.MOV.U32 R11, RZ, RZ, 0x1 ;  /* 0x00000001ff0b7424 */ /* 0x000fe400078e00ff */
[----:B------:R-:W-:-:S10]  /*46d0*/  IMAD.MOV.U32 R10, RZ, RZ, RZ ;  /* 0x000000ffff0a7224 */ /* 0x000fd400078e00ff */
[----:B------:R-:W-:Y:S05]  /*46e0*/  @!P0 BRA `(.L_x_74) ;  /* 0x0000000c00208947 */ /* 0x000fea0003800000 */
[----:B------:R-:W0:Y:S01]  /*46f0*/  LDC R4, c[0x0][0x28c] ;  /* 0x0000a300ff047b82 */ /* 0x000e220000000800 */
[----:B------:R-:W-:Y:S01]  /*4700*/  LOP3.LUT P0, RZ, R2, 0x1f, RZ, 0xc0, !PT ;  /* 0x0000001f02ff7812 */ /* 0x000fe2000780c0ff */
[----:B------:R-:W-:Y:S01]  /*4710*/  ULDC UR5, c[0x0][0x658] ;  /* 0x0001960000057ab9 */ /* 0x000fe20000000800 */
[----:B------:R-:W-:Y:S01]  /*4720*/  UMOV UR6, 0xffffffff ;  /* 0xffffffff00067882 */ /* 0x000fe20000000000 */
[----:B------:R-:W-:Y:S01]  /*4730*/  BSSY B0, `(.L_x_74) ;  /* 0x00000c3000007945 */ /* 0x000fe20003800000 */
[----:B------:R-:W-:Y:S01]  /*4740*/  USHF.L.U32 UR6, UR6, UR5, URZ ;  /* 0x0000000506067299 */ /* 0x000fe2000800063f */
[C---:B------:R-:W-:Y:S01]  /*4750*/  ISETP.NE.AND P4, PT, R3.reuse, RZ, PT ;  /* 0x000000ff0300720c */ /* 0x040fe20003f85270 */
[----:B------:R-:W-:Y:S01]  /*4760*/  IMAD.MOV.U32 R14, RZ, RZ, 0x1 ;  /* 0x00000001ff0e7424 */ /* 0x000fe200078e00ff */
[----:B------:R-:W-:Y:S01]  /*4770*/  ISETP.NE.OR P0, PT, R3, RZ, !P0 ;  /* 0x000000ff0300720c */ /* 0x000fe20004705670 */
[----:B------:R-:W-:Y:S01]  /*4780*/  IMAD.MOV.U32 R11, RZ, RZ, 0x1 ;  /* 0x00000001ff0b7424 */ /* 0x000fe200078e00ff */
[----:B------:R-:W-:Y:S01]  /*4790*/  LOP3.LUT R17, R0, 0x2, RZ, 0xfc, !PT ;  /* 0x0000000200117812 */ /* 0x000fe200078efcff */
[----:B------:R-:W-:Y:S01]  /*47a0*/  IMAD.MOV.U32 R10, RZ, RZ, RZ ;  /* 0x000000ffff0a7224 */ /* 0x000fe200078e00ff */
[----:B------:R-:W-:Y:S01]  /*47b0*/  ULDC UR4, c[0x0][0x600] ;  /* 0x0001800000047ab9 */ /* 0x000fe20000000800 */
[----:B------:R-:W-:Y:S01]  /*47c0*/  UMOV UR7, 0x1 ;  /* 0x0000000100077882 */ /* 0x000fe20000000000 */
[----:B------:R-:W-:-:S02]  /*47d0*/  UIADD3 UR16, UR4, -0x1, URZ ;  /* 0xffffffff04107890 */ /* 0x000fc4000fffe03f */
[----:B------:R-:W-:Y:S02]  /*47e0*/  USHF.L.U32 UR18, UR7, UR5, URZ ;  /* 0x0000000507127299 */ /* 0x000fe4000800063f */
[----:B------:R-:W-:Y:S01]  /*47f0*/  ULOP3.LUT UR17, URZ, UR6, URZ, 0x33, !UPT ;  /* 0x000000063f117292 */ /* 0x000fe2000f8e333f */
[----:B------:R-:W-:Y:S01]  /*4800*/  ULDC.64 UR22, c[0x0][0x198] ;  /* 0x0000660000167ab9 */ /* 0x000fe20000000a00 */
[----:B0-----:R-:W-:-:S05]  /*4810*/  VIADD R4, R4, 0x7f ;  /* 0x0000007f04047836 */ /* 0x001fca0000000000 */
[----:B------:R-:W-:-:S04]  /*4820*/  SHF.R.S32.HI R5, RZ, 0x1f, R4 ;  /* 0x0000001fff057819 */ /* 0x000fc80000011404 */
[----:B------:R-:W-:-:S04]  /*4830*/  LEA.HI R5, R5, R4, RZ, 0x7 ;  /* 0x0000000405057211 */ /* 0x000fc800078f38ff */
[----:B------:R-:W-:-:S05]  /*4840*/  SHF.R.S32.HI R15, RZ, 0x7, R5 ;  /* 0x00000007ff0f7819 */ /* 0x000fca0000011405 */
[----:B------:R-:W-:-:S07]  /*4850*/  VIADD R13, R15, 0x1 ;  /* 0x000000010f0d7836 */ /* 0x000fce0000000000 */
.L_x_86:
[----:B------:R-:W-:-:S03]  /*4860*/  UMOV UR4, 0xffffffff ;  /* 0xffffffff00047882 */ /* 0x000fc60000000000 */
[----:B------:R-:W-:Y:S05]  /*4870*/  BRA.DIV UR4, `(.L_x_75) ;  /* 0x00000012043c7947 */ /* 0x000fea000b800000 */
[----:B------:R-:W-:-:S13]  /*4880*/  ELECT P1, URZ, PT ;  /* 0x00000000003f782f */ /* 0x000fda0003820000 */
.L_x_101:
[----:B------:R-:W0:Y:S01]  /*4890*/  LDC R2, c[0x0][0x28c] ;  /* 0x0000a300ff027b82 */ /* 0x000e220000000800 */
[----:B------:R-:W-:Y:S01]  /*48a0*/  BSSY B1, `(.L_x_76) ;  /* 0x0000037000017945 */ /* 0x000fe20003800000 */
[----:B0-----:R-:W-:-:S13]  /*48b0*/  ISETP.LT.OR P1, PT, R2, 0x1, !P1 ;  /* 0x000000010200780c */ /* 0x001fda0004f21670 */
[----:B------:R-:W-:Y:S05]  /*48c0*/  @P1 BRA `(.L_x_77) ;  /* 0x0000000000d01947 */ /* 0x000fea0003800000 */
[----:B------:R-:W-:Y:S02]  /*48d0*/  IMAD.SHL.U32 R18, R18, 0x10, RZ ;  /* 0x0000001012127824 */ /* 0x000fe400078e00ff */
[----:B------:R-:W-:Y:S02]  /*48e0*/  IMAD R16, R16, 0xc0, RZ ;  /* 0x000000c010107824 */ /* 0x000fe400078e02ff */
[----:B------:R-:W-:Y:S02]  /*48f0*/  IMAD.MOV.U32 R19, RZ, RZ, RZ ;  /* 0x000000ffff137224 */ /* 0x000fe400078e00ff */
[----:B------:R-:W-:Y:S02]  /*4900*/  IMAD.MOV.U32 R2, RZ, RZ, R13 ;  /* 0x000000ffff027224 */ /* 0x000fe400078e000d */
[----:B------:R-:W-:Y:S02]  /*4910*/  IMAD.MOV.U32 R3, RZ, RZ, R11 ;  /* 0x000000ffff037224 */ /* 0x000fe400078e000b */
[----:B------:R-:W-:-:S07]  /*4920*/  IMAD.MOV.U32 R4, RZ, RZ, R10 ;  /* 0x000000ffff047224 */ /* 0x000fce00078e000a */
.L_x_81:
[----:B------:R-:W0:Y:S01]  /*4930*/  S2R R6, SR_CgaCtaId ;  /* 0x0000000000067919 */ /* 0x000e220000008800 */
[----:B------:R-:W-:-:S04]  /*4940*/  MOV R5, 0x400 ;  /* 0x0000040000057802 */ /* 0x000fc80000000f00 */
[----:B0-----:R-:W-:Y:S02]  /*4950*/  LEA R7, R6, R5, 0x18 ;  /* 0x0000000506077211 */ /* 0x001fe400078ec0ff */
[----:B------:R-:W-:Y:S01]  /*4960*/  SHF.L.U32 R5, R3, 0x1f, RZ ;  /* 0x0000001f03057819 */ /* 0x000fe200000006ff */
[----:B------:R-:W0:Y:S02]  /*4970*/  @!P4 LDC R6, c[0x0][0x500] ;  /* 0x00014000ff06cb82 */ /* 0x000e240000000800 */
[----:B------:R-:W-:-:S04]  /*4980*/  IMAD R20, R4, 0x8, R7 ;  /* 0x0000000804147824 */ /* 0x000fc800078e0207 */
[----:B------:R-:W1:Y:S02]  /*4990*/  SYNCS.PHASECHK.TRANS64.TRYWAIT P1, [R20+URZ+0x40], R5 ;  /* 0x00004005140075a7 */ /* 0x000e64000802017f */
[----:B-1----:R-:W-:Y:S05]  /*49a0*/  @!P1 BRA `(.L_x_78) ;  /* 0x0000001000109947 */ /* 0x002fea0003800000 */
.L_x_102:
[----:B-1----:R-:W-:Y:S01]  /*49b0*/  PRMT R5, R17, 0x9910, RZ ;  /* 0x0000991011057816 */ /* 0x002fe200000000ff */
[----:B0-----:R0:W-:Y:S03]  /*49c0*/  @!P4 SYNCS.ARRIVE.TRANS64 RZ, [R20+URZ], R6 ;  /* 0x0000000614ffc9a7 */ /* 0x0011e6000800003f */
[----:B------:R-:W-:-:S13]  /*49d0*/  ISETP.NE.AND P1, PT, R5, 0x2, PT ;  /* 0x000000020500780c */ /* 0x000fda0003f25270 */
[----:B0-----:R-:W-:Y:S05]  /*49e0*/  @P1 BRA `(.L_x_79) ;  /* 0x0000000000041947 */ /* 0x001fea0003800000 */
[----:B------:R-:W-:Y:S01]  /*49f0*/  BPT.TRAP 0x1 ;  /* 0x000000040000795c */ /* 0x000fe20000300000 */
.L_x_79:
[----:B------:R-:W-:Y:S05]  /*4a00*/  @P0 BRA `(.L_x_80) ;  /* 0x0000000000040947 */ /* 0x000fea0003800000 */
[----:B------:R-:W-:Y:S01]  /*4a10*/  BPT.TRAP 0x1 ;  /* 0x000000040000795c */ /* 0x000fe20000300000 */
.L_x_80:
[--C-:B------:R-:W-:Y:S01]  /*4a20*/  IMAD R5, R4, 0x6000, R7.reuse ;  /* 0x0000600004057824 */ /* 0x100fe200078e0207 */
[----:B------:R-:W-:Y:S01]  /*4a30*/  R2UR UR9, R20 ;  /* 0x00000000140972ca */ /* 0x000fe200000e0000 */
[----:B------:R-:W-:Y:S01]  /*4a40*/  IMAD R7, R4, 0x800, R7 ;  /* 0x0000080004077824 */ /* 0x000fe200078e0207 */
[----:B------:R-:W-:Y:S01]  /*4a50*/  UIADD3 UR4, UP0, UR22, 0xf0, URZ ;  /* 0x000000f016047890 */ /* 0x000fe2000ff1e03f */
[----:B------:R-:W-:Y:S01]  /*4a60*/  VIADD R2, R2, 0xffffffff ;  /* 0xffffffff02027836 */ /* 0x000fe20000000000 */
[----:B------:R-:W-:Y:S01]  /*4a70*/  R2UR UR5, R5 ;  /* 0x00000000050572ca */ /* 0x000fe200000e0000 */
[----:B------:R-:W-:Y:S01]  /*4a80*/  UIADD3 UR24, UP1, UR22, 0x1f0, URZ ;  /* 0x000001f016187890 */ /* 0x000fe2000ff3e03f */
[----:B------:R-:W-:Y:S01]  /*4a90*/  R2UR UR8, R7 ;  /* 0x00000000070872ca */ /* 0x000fe200000e0000 */
[----:B------:R-:W-:Y:S01]  /*4aa0*/  VIADD R4, R4, 0x1 ;  /* 0x0000000104047836 */ /* 0x000fe20000000000 */
[----:B------:R-:W-:Y:S01]  /*4ab0*/  R2UR UR11, R16 ;  /* 0x00000000100b72ca */ /* 0x000fe200000e0000 */
[----:B------:R-:W-:Y:S01]  /*4ac0*/  UIADD3.X UR25, URZ, UR23, URZ, UP1, !UPT ;  /* 0x000000173f197290 */ /* 0x000fe20008ffe43f */
[C---:B------:R-:W-:Y:S01]  /*4ad0*/  R2UR UR10, R19.reuse ;  /* 0x00000000130a72ca */ /* 0x040fe200000e0000 */
[----:B------:R-:W-:Y:S01]  /*4ae0*/  UMOV UR6, 0x0 ;  /* 0x0000000000067882 */ /* 0x000fe20000000000 */
[----:B------:R-:W-:Y:S01]  /*4af0*/  R2UR UR12, R12 ;  /* 0x000000000c0c72ca */ /* 0x000fe200000e0000 */
[----:B------:R-:W-:Y:S01]  /*4b00*/  UMOV UR7, 0x10000000 ;  /* 0x1000000000077882 */ /* 0x000fe20000000000 */
[----:B------:R-:W-:Y:S01]  /*4b10*/  R2UR UR19, R18 ;  /* 0x00000000121372ca */ /* 0x000fe200000e0000 */
[----:B------:R-:W-:Y:S01]  /*4b20*/  VIADD R19, R19, 0x80 ;  /* 0x0000008013137836 */ /* 0x000fe20000000000 */
[----:B------:R-:W-:Y:S01]  /*4b30*/  ISETP.GT.AND P2, PT, R2, 0x1, PT ;  /* 0x000000010200780c */ /* 0x000fe20003f44270 */
[----:B------:R-:W-:Y:S01]  /*4b40*/  UIADD3 UR14, UR5, 0x180, URZ ;  /* 0x00000180050e7890 */ /* 0x000fe2000fffe03f */
[----:B------:R-:W-:Y:S01]  /*4b50*/  ISETP.NE.AND P1, PT, R4, 0x8, PT ;  /* 0x000000080400780c */ /* 0x000fe20003f25270 */
[----:B------:R-:W-:-:S02]  /*4b60*/  UIADD3.X UR5, URZ, UR23, URZ, UP0, !UPT ;  /* 0x000000173f057290 */ /* 0x000fc400087fe43f */
[----:B------:R-:W-:Y:S01]  /*4b70*/  UIADD3 UR15, UR8, 0x30180, URZ ;  /* 0x00030180080f7890 */ /* 0x000fe2000fffe03f */
[----:B------:R-:W-:Y:S02]  /*4b80*/  SEL R6, RZ, 0x1, P1 ;  /* 0x00000001ff067807 */ /* 0x000fe40000800000 */
[----:B------:R-:W-:Y:S01]  /*4b90*/  UMOV UR8, UR14 ;  /* 0x0000000e00087c82 */ /* 0x000fe20008000000 */
[----:B------:R-:W-:Y:S02]  /*4ba0*/  SEL R4, R4, RZ, P1 ;  /* 0x000000ff04047207 */ /* 0x000fe40000800000 */
[----:B------:R-:W-:Y:S01]  /*4bb0*/  LOP3.LUT R3, R3, R6, RZ, 0x3c, !PT ;  /* 0x0000000603037212 */ /* 0x000fe200078e3cff */
[----:B------:R0:W-:Y:S02]  /*4bc0*/  UTMALDG.3D [UR8], [UR4], desc[UR6] ;  /* 0x00000608040075b4 */ /* 0x0001e40008011000 */
[----:B0-----:R-:W-:Y:S01]  /*4bd0*/  UMOV UR8, UR15 ;  /* 0x0000000f00087c82 */ /* 0x001fe20008000000 */
[----:B------:R-:W-:-:S02]  /*4be0*/  UMOV UR11, UR19 ;  /* 0x00000013000b7c82 */ /* 0x000fc40008000000 */
[----:B------:R0:W-:Y:S02]  /*4bf0*/  UTMALDG.3D [UR8], [UR24], desc[UR6] ;  /* 0x00000608180075b4 */ /* 0x0001e40008011000 */
[----:B0-----:R-:W-:Y:S05]  /*4c00*/  @P2 BRA `(.L_x_81) ;  /* 0xfffffffc00482947 */ /* 0x001fea000383ffff */
.L_x_77:
[----:B------:R-:W-:Y:S05]  /*4c10*/  BSYNC B1 ;  /* 0x0000000000017941 */ /* 0x000fea0003800000 */
.L_x_76:
[----:B------:R-:W-:Y:S01]  /*4c20*/  LOP3.LUT P2, RZ, R14, 0xff, RZ, 0xc0, !PT ;  /* 0x000000ff0eff7812 */ /* 0x000fe2000784c0ff */
[----:B------:R-:W-:Y:S01]  /*4c30*/  IMAD.IADD R10, R15, 0x1, R10 ;  /* 0x000000010f0a7824 */ /* 0x000fe200078e020a */
[----:B------:R-:W-:Y:S01]  /*4c40*/  IADD3 R8, P5, R8, UR20, RZ ;  /* 0x0000001408087c10 */ /* 0x000fe2000ffbe0ff */
[----:B------:R-:W-:Y:S01]  /*4c50*/  ULDC.64 UR4, c[0x0][0x650] ;  /* 0x0001940000047ab9 */ /* 0x000fe20000000a00 */
[----:B------:R-:W-:Y:S01]  /*4c60*/  BSSY B1, `(.L_x_82) ;  /* 0x000006d000017945 */ /* 0x000fe20003800000 */
[----:B------:R-:W-:Y:S01]  /*4c70*/  IMAD.MOV.U32 R16, RZ, RZ, -0x1 ;  /* 0xffffffffff107424 */ /* 0x000fe200078e00ff */
[----:B------:R-:W-:Y:S01]  /*4c80*/  SHF.R.U32.HI R2, RZ, 0x3, R10 ;  /* 0x00000003ff027819 */ /* 0x000fe2000001160a */
[----:B------:R-:W-:Y:S01]  /*4c90*/  IMAD.MOV.U32 R18, RZ, RZ, -0x1 ;  /* 0xffffffffff127424 */ /* 0x000fe200078e00ff */
[----:B------:R-:W-:Y:S01]  /*4ca0*/  ISETP.GT.U32.AND P1, PT, R10, 0x7, PT ;  /* 0x000000070a00780c */ /* 0x000fe20003f24070 */
[----:B------:R-:W-:Y:S01]  /*4cb0*/  IMAD.MOV.U32 R12, RZ, RZ, -0x1 ;  /* 0xffffffffff0c7424 */ /* 0x000fe200078e00ff */
[----:B------:R-:W-:-:S02]  /*4cc0*/  LOP3.LUT R2, R2, 0x1, RZ, 0xc0, !PT ;  /* 0x0000000102027812 */ /* 0x000fc400078ec0ff */
[----:B------:R-:W-:Y:S01]  /*4cd0*/  ISETP.LT.U32.AND P1, PT, R15, 0x8, P1 ;  /* 0x000000080f00780c */ /* 0x000fe20000f21070 */
[----:B------:R-:W0:Y:S01]  /*4ce0*/  @P2 S2R R4, SR_CgaCtaId ;  /* 0x0000000000042919 */ /* 0x000e220000008800 */
[----:B------:R-:W-:Y:S02]  /*4cf0*/  @P2 MOV R3, 0x400 ;  /* 0x0000040000032802 */ /* 0x000fe40000000f00 */
[----:B------:R-:W-:Y:S02]  /*4d00*/  IADD3.X R9, R9, UR13, RZ, P5, !PT ;  /* 0x0000000d09097c10 */ /* 0x000fe4000affe4ff */
[----:B------:R-:W-:Y:S02]  /*4d10*/  ISETP.GE.U32.AND P5, PT, R8, UR4, PT ;  /* 0x0000000408007c0c */ /* 0x000fe4000bfa6070 */
[----:B------:R-:W-:Y:S02]  /*4d20*/  LOP3.LUT R10, R10, 0x7, RZ, 0xc0, !PT ;  /* 0x000000070a0a7812 */ /* 0x000fe400078ec0ff */
[----:B------:R-:W-:-:S02]  /*4d30*/  PRMT R14, RZ, 0x7610, R14 ;  /* 0x00007610ff0e7816 */ /* 0x000fc4000000000e */
[----:B0-----:R-:W-:-:S04]  /*4d40*/  @P2 LEA R3, R4, R3, 0x18 ;  /* 0x0000000304032211 */ /* 0x001fc800078ec0ff */
[----:B------:R0:W-:Y:S01]  /*4d50*/  @P2 SYNCS.ARRIVE.TRANS64.A1T0 RZ, [R3+URZ+0x98], RZ ;  /* 0x000098ff03ff29a7 */ /* 0x0001e2000810003f */
[----:B------:R-:W-:Y:S02]  /*4d60*/  ISETP.NE.U32.AND P2, PT, R2, 0x1, PT ;  /* 0x000000010200780c */ /* 0x000fe40003f45070 */
[----:B------:R-:W-:Y:S02]  /*4d70*/  SEL R2, RZ, 0x1, !P1 ;  /* 0x00000001ff027807 */ /* 0x000fe40004800000 */
[----:B------:R-:W-:Y:S02]  /*4d80*/  ISETP.GE.U32.AND.EX P1, PT, R9, UR5, PT, P5 ;  /* 0x0000000509007c0c */ /* 0x000fe4000bf26150 */
[----:B------:R-:W-:-:S04]  /*4d90*/  ISETP.GT.U32.AND P2, PT, R15, 0x7, !P2 ;  /* 0x000000070f00780c */ /* 0x000fc80005744070 */
[----:B0-----:R-:W-:-:S04]  /*4da0*/  SEL R3, RZ, 0x1, !P2 ;  /* 0x00000001ff037807 */ /* 0x001fc80005000000 */
[--C-:B------:R-:W-:Y:S02]  /*4db0*/  LOP3.LUT R11, R3, R11, R2.reuse, 0x96, !PT ;  /* 0x0000000b030b7212 */ /* 0x100fe400078e9602 */
[----:B------:R-:W-:Y:S01]  /*4dc0*/  PRMT R2, RZ, 0x7610, R2 ;  /* 0x00007610ff027816 */ /* 0x000fe20000000002 */
[----:B------:R-:W-:Y:S06]  /*4dd0*/  @P1 BRA `(.L_x_83) ;  /* 0x0000000400541947 */ /* 0x000fec0003800000 */
[----:B------:R-:W-:Y:S01]  /*4de0*/  ULDC.64 UR4, c[0x0][0x628] ;  /* 0x00018a0000047ab9 */ /* 0x000fe20000000a00 */
[----:B------:R-:W0:Y:S01]  /*4df0*/  S2R R16, SR_CTAID.X ;  /* 0x0000000000107919 */ /* 0x000e220000002500 */
[----:B------:R-:W-:Y:S01]  /*4e00*/  ISETP.NE.U32.AND P1, PT, RZ, UR4, PT ;  /* 0x00000004ff007c0c */ /* 0x000fe2000bf25070 */
[----:B------:R-:W-:Y:S01]  /*4e10*/  ULDC UR7, c[0x0][0x630] ;  /* 0x00018c0000077ab9 */ /* 0x000fe20000000800 */
[----:B------:R-:W-:Y:S01]  /*4e20*/  IMAD.MOV.U32 R2, RZ, RZ, R8 ;  /* 0x000000ffff027224 */ /* 0x000fe200078e0008 */
[----:B------:R-:W1:Y:S01]  /*4e30*/  S2R R12, SR_CTAID.Y ;  /* 0x00000000000c7919 */ /* 0x000e620000002600 */
[----:B------:R-:W-:Y:S01]  /*4e40*/  ISETP.NE.AND.EX P1, PT, RZ, UR5, PT, P1 ;  /* 0x00000005ff007c0c */ /* 0x000fe2000bf25310 */
[----:B------:R-:W-:-:S12]  /*4e50*/  IMAD.MOV.U32 R3, RZ, RZ, R9 ;  /* 0x000000ffff037224 */ /* 0x000fd800078e0009 */
[----:B------:R-:W-:Y:S05]  /*4e60*/  @!P1 BRA `(.L_x_84) ;  /* 0x0000000000289947 */ /* 0x000fea0003800000 */
[----:B------:R-:W-:Y:S02]  /*4e70*/  ULDC UR6, c[0x0][0x634] ;  /* 0x00018d0000067ab9 */ /* 0x000fe40000000800 */
[----:B------:R-:W-:-:S05]  /*4e80*/  IADD3 R7, P1, R8, UR6, RZ ;  /* 0x0000000608077c10 */ /* 0x000fca000ff3e0ff */
[----:B------:R-:W-:-:S04]  /*4e90*/  IMAD.X R19, RZ, RZ, R9, P1 ;  /* 0x000000ffff137224 */ /* 0x000fc800008e0609 */
[----:B------:R-:W-:-:S04]  /*4ea0*/  IMAD.WIDE.U32 R4, R19, UR4, RZ ;  /* 0x0000000413047c25 */ /* 0x000fc8000f8e00ff */
[----:B------:R-:W-:-:S04]  /*4eb0*/  IMAD.WIDE.U32 R4, P1, R7, UR5, R4 ;  /* 0x0000000507047c25 */ /* 0x000fc8000f820004 */
[----:B------:R-:W-:-:S04]  /*4ec0*/  IMAD.WIDE.U32 R6, R7, UR4, RZ ;  /* 0x0000000407067c25 */ /* 0x000fc8000f8e00ff */
[----:B------:R-:W-:Y:S01]  /*4ed0*/  IMAD.X R3, RZ, RZ, RZ, P1 ;  /* 0x000000ffff037224 */ /* 0x000fe200008e06ff */
[----:B------:R-:W-:Y:S01]  /*4ee0*/  IADD3 RZ, P1, R7, R4, RZ ;  /* 0x0000000407ff7210 */ /* 0x000fe20007f3e0ff */
[----:B------:R-:W-:-:S04]  /*4ef0*/  IMAD.MOV.U32 R2, RZ, RZ, R5 ;  /* 0x000000ffff027224 */ /* 0x000fc800078e0005 */
[----:B------:R-:W-:-:S08]  /*4f00*/  IMAD.WIDE.U32.X R2, R19, UR5, R2, P1 ;  /* 0x0000000513027c25 */ /* 0x000fd000088e0402 */
.L_x_84:
[--C-:B------:R-:W-:Y:S01]  /*4f10*/  SHF.R.U64 R6, R2, UR7, R3.reuse ;  /* 0x0000000702067c19 */ /* 0x100fe20008001203 */
[----:B------:R-:W-:Y:S01]  /*4f20*/  ULDC.64 UR4, c[0x0][0x620] ;  /* 0x0001880000047ab9 */ /* 0x000fe20000000a00 */
[----:B------:R-:W-:Y:S01]  /*4f30*/  SHF.R.U32.HI R2, RZ, UR7, R3 ;  /* 0x00000007ff027c19 */ /* 0x000fe20008011603 */
[----:B------:R-:W-:Y:S01]  /*4f40*/  IMAD.MOV.U32 R3, RZ, RZ, R9 ;  /* 0x000000ffff037224 */ /* 0x000fe200078e0009 */
[----:B------:R-:W-:Y:S01]  /*4f50*/  IADD3 R5, P1, RZ, -R6, RZ ;  /* 0x80000006ff057210 */ /* 0x000fe20007f3e0ff */
[----:B------:R-:W2:Y:S01]  /*4f60*/  LDC R25, c[0x0][0x144] ;  /* 0x00005100ff197b82 */ /* 0x000ea20000000800 */
[----:B0-----:R-:W-:Y:S01]  /*4f70*/  I2FP.F32.U32 R7, R16 ;  /* 0x0000001000077245 */ /* 0x001fe20000201000 */
[----:B------:R-:W-:Y:S01]  /*4f80*/  ULDC.64 UR8, c[0x0][0x640] ;  /* 0x0001900000087ab9 */ /* 0x000fe20000000a00 */
[----:B------:R-:W-:Y:S01]  /*4f90*/  ULDC UR6, c[0x0][0x608] ;  /* 0x0001820000067ab9 */ /* 0x000fe20000000800 */
[----:B------:R-:W-:Y:S01]  /*4fa0*/  IMAD.X R2, RZ, RZ, ~R2, P1 ;  /* 0x000000ffff027224 */ /* 0x000fe200008e0e02 */
[----:B------:R-:W-:-:S03]  /*4fb0*/  ISETP.NE.U32.AND P1, PT, RZ, UR8, PT ;  /* 0x00000008ff007c0c */ /* 0x000fc6000bf25070 */
[----:B------:R-:W-:Y:S01]  /*4fc0*/  IMAD R4, R2, UR4, RZ ;  /* 0x0000000402047c24 */ /* 0x000fe2000f8e02ff */
[----:B------:R-:W0:Y:S01]  /*4fd0*/  LDC R19, c[0x0][0x148] ;  /* 0x00005200ff137b82 */ /* 0x000e220000000800 */
[----:B------:R-:W-:Y:S01]  /*4fe0*/  IMAD.MOV.U32 R2, RZ, RZ, R8 ;  /* 0x000000ffff027224 */ /* 0x000fe200078e0008 */
[----:B------:R-:W-:-:S03]  /*4ff0*/  ISETP.NE.AND.EX P1, PT, RZ, UR9, PT, P1 ;  /* 0x00000009ff007c0c */ /* 0x000fc6000bf25310 */
[----:B------:R-:W-:Y:S01]  /*5000*/  IMAD.WIDE.U32 R2, R5, UR4, R2 ;  /* 0x0000000405027c25 */ /* 0x000fe2000f8e0002 */
[----:B------:R-:W-:-:S03]  /*5010*/  ULDC UR4, c[0x0][0x150] ;  /* 0x0000540000047ab9 */ /* 0x000fc60000000800 */
[----:B------:R-:W-:Y:S02]  /*5020*/  IMAD R5, R5, UR5, R4 ;  /* 0x0000000505057c24 */ /* 0x000fe4000f8e0204 */
[----:B------:R-:W-:Y:S01]  /*5030*/  FMUL R4, R7, UR4 ;  /* 0x0000000407047c20 */ /* 0x000fe20008400000 */
[----:B------:R-:W-:Y:S01]  /*5040*/  ULDC UR4, c[0x0][0x618] ;  /* 0x0001860000047ab9 */ /* 0x000fe20000000800 */
[----:B------:R-:W-:Y:S01]  /*5050*/  ULDC UR5, c[0x0][0x154] ;  /* 0x0000550000057ab9 */ /* 0x000fe20000000800 */
[----:B------:R-:W-:-:S03]  /*5060*/  IMAD.IADD R3, R3, 0x1, R5 ;  /* 0x0000000103037824 */ /* 0x000fc600078e0205 */
[----:B------:R-:W3:Y:S02]  /*5070*/  F2I.U32.TRUNC.NTZ R4, R4 ;  /* 0x0000000400047305 */ /* 0x000ee4000020f000 */
[----:B------:R-:W-:Y:S02]  /*5080*/  SHF.R.U64 R7, R2, UR4, R3 ;  /* 0x0000000402077c19 */ /* 0x000fe40008001203 */
[----:B-1----:R-:W-:-:S05]  /*5090*/  I2FP.F32.U32 R2, R12 ;  /* 0x0000000c00027245 */ /* 0x002fca0000201000 */
[----:B------:R-:W-:Y:S01]  /*50a0*/  FMUL R21, R2, UR5 ;  /* 0x0000000502157c20 */ /* 0x000fe20008400000 */
[----:B------:R-:W-:Y:S01]  /*50b0*/  SHF.R.U32.HI R2, RZ, UR4, R3 ;  /* 0x00000004ff027c19 */ /* 0x000fe20008011603 */
[----:B------:R-:W-:-:S03]  /*50c0*/  ULDC UR4, c[0x0][0x658] ;  /* 0x0001960000047ab9 */ /* 0x000fc60000000800 */
[--C-:B------:R-:W-:Y:S01]  /*50d0*/  SHF.R.U64 R20, R7, UR6, R2.reuse ;  /* 0x0000000607147c19 */ /* 0x100fe20008001202 */
[----:B------:R-:W1:Y:S01]  /*50e0*/  F2I.U32.TRUNC.NTZ R21, R21 ;  /* 0x0000001500157305 */ /* 0x000e62000020f000 */
[----:B------:R-:W-:Y:S01]  /*50f0*/  SHF.R.U32.HI R3, RZ, UR6, R2 ;  /* 0x00000006ff037c19 */ /* 0x000fe20008011602 */
[----:B---3--:R-:W-:-:S03]  /*5100*/  IMAD.MOV R4, RZ, RZ, -R4 ;  /* 0x000000ffff047224 */ /* 0x008fc600078e0a04 */
[--C-:B------:R-:W-:Y:S01]  /*5110*/  SHF.R.U64 R18, R20, UR4, R3.reuse ;  /* 0x0000000414127c19 */ /* 0x100fe20008001203 */
[----:B--2---:R-:W-:Y:S01]  /*5120*/  IMAD R16, R25, R4, R16 ;  /* 0x0000000419107224 */ /* 0x004fe200078e0210 */
[----:B------:R-:W-:-:S03]  /*5130*/  SHF.R.U32.HI R23, RZ, UR4, R3 ;  /* 0x00000004ff177c19 */ /* 0x000fc60008011603 */
[----:B------:R-:W-:Y:S02]  /*5140*/  IMAD.MOV.U32 R2, RZ, RZ, R18 ;  /* 0x000000ffff027224 */ /* 0x000fe400078e0012 */
[----:B------:R-:W-:Y:S01]  /*5150*/  IMAD.MOV.U32 R3, RZ, RZ, R23 ;  /* 0x000000ffff037224 */ /* 0x000fe200078e0017 */
[----:B------:R-:W-:Y:S06]  /*5160*/  @!P1 BRA `(.L_x_85) ;  /* 0x0000000000289947 */ /* 0x000fec0003800000 */
[----:B------:R-:W-:Y:S02]  /*5170*/  ULDC UR4, c[0x0][0x64c] ;  /* 0x0001930000047ab9 */ /* 0x000fe40000000800 */
[----:B------:R-:W-:-:S05]  /*5180*/  IADD3 R3, P1, R18, UR4, RZ ;  /* 0x0000000412037c10 */ /* 0x000fca000ff3e0ff */
[----:B------:R-:W-:-:S04]  /*5190*/  IMAD.X R23, RZ, RZ, R23, P1 ;  /* 0x000000ffff177224 */ /* 0x000fc800008e0617 */
[----:B------:R-:W-:-:S04]  /*51a0*/  IMAD.WIDE.U32 R4, R23, UR8, RZ ;  /* 0x0000000817047c25 */ /* 0x000fc8000f8e00ff */
[----:B------:R-:W-:-:S04]  /*51b0*/  IMAD.WIDE.U32 R4, P1, R3, UR9, R4 ;  /* 0x0000000903047c25 */ /* 0x000fc8000f820004 */
[----:B------:R-:W-:-:S04]  /*51c0*/  IMAD.WIDE.U32 R2, R3, UR8, RZ ;  /* 0x0000000803027c25 */ /* 0x000fc8000f8e00ff */
[----:B------:R-:W-:Y:S01]  /*51d0*/  IMAD.MOV.U32 R2, RZ, RZ, R5 ;  /* 0x000000ffff027224 */ /* 0x000fe200078e0005 */
[----:B------:R-:W-:Y:S01]  /*51e0*/  IADD3 RZ, P2, R3, R4, RZ ;  /* 0x0000000403ff7210 */ /* 0x000fe20007f5e0ff */
[----:B------:R-:W-:-:S04]  /*51f0*/  IMAD.X R3, RZ, RZ, RZ, P1 ;  /* 0x000000ffff037224 */ /* 0x000fc800008e06ff */
[----:B------:R-:W-:-:S08]  /*5200*/  IMAD.WIDE.U32.X R2, R23, UR9, R2, P2 ;  /* 0x0000000917027c25 */ /* 0x000fd000090e0402 */
.L_x_85:
[----:B------:R-:W-:Y:S01]  /*5210*/  ULDC UR4, c[0x0][0x648] ;  /* 0x0001920000047ab9 */ /* 0x000fe20000000800 */
[----:B------:R-:W-:Y:S01]  /*5220*/  LOP3.LUT R20, R20, UR17, RZ, 0xc0, !PT ;  /* 0x0000001114147c12 */ /* 0x000fe2000f8ec0ff */
[----:B-1----:R-:W-:Y:S01]  /*5230*/  IMAD.MOV R21, RZ, RZ, -R21 ;  /* 0x000000ffff157224 */ /* 0x002fe200078e0a15 */
[----:B------:R-:W-:Y:S01]  /*5240*/  SHF.R.U64 R3, R2, UR4, R3 ;  /* 0x0000000402037c19 */ /* 0x000fe20008001203 */
[----:B------:R-:W-:Y:S01]  /*5250*/  ULDC UR4, c[0x0][0x638] ;  /* 0x00018e0000047ab9 */ /* 0x000fe20000000800 */
[----:B------:R-:W-:Y:S01]  /*5260*/  LOP3.LUT R7, R7, UR16, RZ, 0xc0, !PT ;  /* 0x0000001007077c12 */ /* 0x000fe2000f8ec0ff */
[----:B0-----:R-:W-:Y:S01]  /*5270*/  @P3 IMAD R16, R19, R21, R12 ;  /* 0x0000001513103224 */ /* 0x001fe200078e020c */
[----:B------:R-:W-:Y:S01]  /*5280*/  ULDC UR5, c[0x0][0x610] ;  /* 0x0001840000057ab9 */ /* 0x000fe20000000800 */
[----:B------:R-:W-:Y:S02]  /*5290*/  IMAD.MOV R5, RZ, RZ, -R3 ;  /* 0x000000ffff057224 */ /* 0x000fe400078e0a03 */
[----:B------:R-:W-:-:S02]  /*52a0*/  IMAD R3, R3, UR18, R20 ;  /* 0x0000001203037c24 */ /* 0x000fc4000f8e0214 */
[----:B------:R-:W-:Y:S01]  /*52b0*/  IMAD R18, R5, UR4, R18 ;  /* 0x0000000405127c24 */ /* 0x000fe2000f8e0212 */
[----:B------:R-:W-:Y:S01]  /*52c0*/  ULDC UR4, c[0x0][0x600] ;  /* 0x0001800000047ab9 */ /* 0x000fe20000000800 */
[----:B------:R-:W-:Y:S02]  /*52d0*/  IMAD R16, R3, UR5, R16 ;  /* 0x0000000503107c24 */ /* 0x000fe4000f8e0210 */
[----:B------:R-:W-:Y:S02]  /*52e0*/  IMAD R3, R18, UR4, R7 ;  /* 0x0000000412037c24 */ /* 0x000fe4000f8e0207 */
[----:B------:R-:W-:Y:S02]  /*52f0*/  IMAD.MOV.U32 R2, RZ, RZ, 0x1 ;  /* 0x00000001ff027424 */ /* 0x000fe400078e00ff */
[----:B------:R-:W-:Y:S01]  /*5300*/  IMAD.MOV.U32 R12, RZ, RZ, R6 ;  /* 0x000000ffff0c7224 */ /* 0x000fe200078e0006 */
[----:B------:R-:W-:Y:S02]  /*5310*/  SEL R18, R3, R16, !P3 ;  /* 0x0000001003127207 */ /* 0x000fe40005800000 */
[----:B------:R-:W-:-:S07]  /*5320*/  SEL R16, R16, R3, !P3 ;  /* 0x0000000310107207 */ /* 0x000fce0005800000 */
.L_x_83:
[----:B------:R-:W-:Y:S05]  /*5330*/  BSYNC B1 ;  /* 0x0000000000017941 */ /* 0x000fea0003800000 */
.L_x_82:
[----:B------:R-:W-:-:S13]  /*5340*/  LOP3.LUT P1, RZ, R2, 0xff, RZ, 0xc0, !PT ;  /* 0x000000ff02ff7812 */ /* 0x000fda000782c0ff */
[----:B------:R-:W-:Y:S05]  /*5350*/  @P1 BRA `(.L_x_86) ;  /* 0xfffffff400401947 */ /* 0x000fea000383ffff */
[----:B------:R-:W-:Y:S05]  /*5360*/  BSYNC B0 ;  /* 0x0000000000007941 */ /* 0x000fea0003800000 */
.L_x_74:
[----:B------:R-:W-:-:S03]  /*5370*/  UMOV UR4, 0xffffffff ;  /* 0xffffffff00047882 */ /* 0x000fc60000000000 */
[----:B------:R-:W-:Y:S05]  /*5380*/  BRA.DIV UR4, `(.L_x_87) ;  /* 0x0000000604ac7947 */ /* 0x000fea000b800000 */
[----:B------:R-:W-:-:S13]  /*5390*/  ELECT P0, URZ, PT ;  /* 0x00000000003f782f */ /* 0x000fda0003800000 */
.L_x_105:
[----:B------:R-:W-:Y:S04]  /*53a0*/  BSSY B0, `(.L_x_88) ;  /* 0x000004f000007945 */ /* 0x000fe80003800000 */
[----:B------:R-:W-:Y:S05]  /*53b0*/  @!P0 BRA `(.L_x_89) ;  /* 0x0000000400348947 */ /* 0x000fea0003800000 */
[----:B------:R-:W-:-:S04]  /*53c0*/  LOP3.LUT R0, R0, 0x2, RZ, 0xfc, !PT ;  /* 0x0000000200007812 */ /* 0x000fc800078efcff */
[----:B------:R-:W-:-:S13]  /*53d0*/  ISETP.NE.AND P0, PT, R0, 0x3, PT ;  /* 0x000000030000780c */ /* 0x000fda0003f05270 */
[----:B------:R-:W-:Y:S05]  /*53e0*/  @!P0 BRA `(.L_x_90) ;  /* 0x0000000000048947 */ /* 0x000fea0003800000 */
[----:B------:R-:W-:Y:S01]  /*53f0*/  BPT.TRAP 0x1 ;  /* 0x000000040000795c */ /* 0x000fe20000300000 */
.L_x_90:
[----:B------:R-:W0:Y:S01]  /*5400*/  S2R R3, SR_CgaCtaId ;  /* 0x0000000000037919 */ /* 0x000e220000008800 */
[----:B------:R-:W-:Y:S02]  /*5410*/  MOV R0, 0x400 ;  /* 0x0000040000007802 */ /* 0x000fe40000000f00 */
[----:B------:R-:W-:Y:S02]  /*5420*/  SHF.L.U32 R2, R11, 0x1f, RZ ;  /* 0x0000001f0b027819 */ /* 0x000fe400000006ff */
[----:B0-----:R-:W-:-:S05]  /*5430*/  LEA R3, R3, R0, 0x18 ;  /* 0x0000000003037211 */ /* 0x001fca00078ec0ff */
[----:B------:R-:W-:-:S04]  /*5440*/  VIADD R3, R3, 0x40 ;  /* 0x0000004003037836 */ /* 0x000fc80000000000 */
[C---:B------:R-:W-:Y:S02]  /*5450*/  IMAD R5, R10.reuse, 0x8, R3 ;  /* 0x000000080a057824 */ /* 0x040fe400078e0203 */
[----:B------:R-:W-:Y:S02]  /*5460*/  VIADD R10, R10, 0x1 ;  /* 0x000000010a0a7836 */ /* 0x000fe40000000000 */
[----:B------:R-:W0:Y:S03]  /*5470*/  SYNCS.PHASECHK.TRANS64.TRYWAIT P0, [R5+URZ], R2 ;  /* 0x00000002050075a7 */ /* 0x000e26000800017f */
[----:B------:R-:W-:-:S04]  /*5480*/  ISETP.NE.AND P1, PT, R10, 0x8, PT ;  /* 0x000000080a00780c */ /* 0x000fc80003f25270 */
[----:B------:R-:W-:Y:S02]  /*5490*/  SEL R0, RZ, 0x1, P1 ;  /* 0x00000001ff007807 */ /* 0x000fe40000800000 */
[----:B------:R-:W-:Y:S02]  /*54a0*/  SEL R10, R10, RZ, P1 ;  /* 0x000000ff0a0a7207 */ /* 0x000fe40000800000 */
[----:B------:R-:W-:-:S03]  /*54b0*/  LOP3.LUT R11, R11, R0, RZ, 0x3c, !PT ;  /* 0x000000000b0b7212 */ /* 0x000fc600078e3cff */
[----:B------:R-:W-:Y:S01]  /*54c0*/  IMAD R7, R10, 0x8, R3 ;  /* 0x000000080a077824 */ /* 0x000fe200078e0203 */
[----:B------:R-:W-:Y:S01]  /*54d0*/  SHF.L.U32 R4, R11, 0x1f, RZ ;  /* 0x0000001f0b047819 */ /* 0x000fe200000006ff */
[----:B0-----:R-:W-:Y:S06]  /*54e0*/  @!P0 BRA `(.L_x_91) ;  /* 0x0000000400788947 */ /* 0x001fec0003800000 */
.L_x_106:
[----:B------:R-:W1:Y:S01]  /*54f0*/  SYNCS.PHASECHK.TRANS64.TRYWAIT P0, [R7+URZ], R4 ;  /* 0x00000004070075a7 */ /* 0x000e62000800017f */
[----:B------:R-:W-:-:S05]  /*5500*/  VIADD R0, R10, 0x1 ;  /* 0x000000010a007836 */ /* 0x000fca0000000000 */
[----:B------:R-:W-:-:S04]  /*5510*/  ISETP.NE.AND P1, PT, R0, 0x8, PT ;  /* 0x000000080000780c */ /* 0x000fc80003f25270 */
[----:B0-----:R-:W-:Y:S02]  /*5520*/  SEL R2, RZ, 0x1, P1 ;  /* 0x00000001ff027807 */ /* 0x001fe40000800000 */
[----:B------:R-:W-:Y:S02]  /*5530*/  SEL R0, R0, RZ, P1 ;  /* 0x000000ff00007207 */ /* 0x000fe40000800000 */
[----:B------:R-:W-:-:S03]  /*5540*/  LOP3.LUT R11, R11, R2, RZ, 0x3c, !PT ;  /* 0x000000020b0b7212 */ /* 0x000fc600078e3cff */
[----:B------:R-:W-:Y:S01]  /*5550*/  IMAD R6, R0, 0x8, R3 ;  /* 0x0000000800067824 */ /* 0x000fe200078e0203 */
[----:B------:R-:W-:Y:S01]  /*5560*/  SHF.L.U32 R5, R11, 0x1f, RZ ;  /* 0x0000001f0b057819 */ /* 0x000fe200000006ff */
[----:B-1----:R-:W-:Y:S06]  /*5570*/  @!P0 BRA `(.L_x_92) ;  /* 0x0000000400688947 */ /* 0x002fec0003800000 */
.L_x_107:
[----:B------:R-:W1:Y:S01]  /*5580*/  SYNCS.PHASECHK.TRANS64.TRYWAIT P0, [R6+URZ], R5 ;  /* 0x00000005060075a7 */ /* 0x000e62000800017f */
[----:B------:R-:W-:-:S05]  /*5590*/  VIADD R0, R0, 0x1 ;  /* 0x0000000100007836 */ /* 0x000fca0000000000 */
[----:B------:R-:W-:-:S04]  /*55a0*/  ISETP.NE.AND P1, PT, R0, 0x8, PT ;  /* 0x000000080000780c */ /* 0x000fc80003f25270 */
[----:B------:R-:W-:Y:S02]  /*55b0*/  SEL R2, RZ, 0x1, P1 ;  /* 0x00000001ff027807 */ /* 0x000fe40000800000 */
[----:B------:R-:W-:Y:S02]  /*55c0*/  SEL R0, R0, RZ, P1 ;  /* 0x000000ff00007207 */ /* 0x000fe40000800000 */
[----:B------:R-:W-:-:S03]  /*55d0*/  LOP3.LUT R11, R11, R2, RZ, 0x3c, !PT ;  /* 0x000000020b0b7212 */ /* 0x000fc600078e3cff */
[----:B0-----:R-:W-:Y:S01]  /*55e0*/  IMAD R7, R0, 0x8, R3 ;  /* 0x0000000800077824 */ /* 0x001fe200078e0203 */
[----:B------:R-:W-:Y:S01]  /*55f0*/  SHF.L.U32 R4, R11, 0x1f, RZ ;  /* 0x0000001f0b047819 */ /* 0x000fe200000006ff */
[----:B-1----:R-:W-:Y:S06]  /*5600*/  @!P0 BRA `(.L_x_93) ;  /* 0x0000000400588947 */ /* 0x002fec0003800000 */
.L_x_108:
        /* <DEDUP_REMOVED lines=9> */
.L_x_109:
        /* <DEDUP_REMOVED lines=9> */
.L_x_110:
        /* <DEDUP_REMOVED lines=9> */
.L_x_111:
[----:B------:R-:W1:Y:S01]  /*57c0*/  SYNCS.PHASECHK.TRANS64.TRYWAIT P0, [R6+URZ], R5 ;  /* 0x00000005060075a7 */ /* 0x000e62000800017f */
[----:B------:R-:W-:-:S05]  /*57d0*/  VIADD R0, R0, 0x1 ;  /* 0x0000000100007836 */ /* 0x000fca0000000000 */
[----:B------:R-:W-:-:S04]  /*57e0*/  ISETP.NE.AND P1, PT, R0, 0x8, PT ;  /* 0x000000080000780c */ /* 0x000fc80003f25270 */
[----:B------:R-:W-:Y:S02]  /*57f0*/  SEL R2, RZ, 0x1, P1 ;  /* 0x00000001ff027807 */ /* 0x000fe40000800000 */
[----:B------:R-:W-:Y:S02]  /*5800*/  SEL R0, R0, RZ, P1 ;  /* 0x000000ff00007207 */ /* 0x000fe40000800000 */
[----:B------:R-:W-:Y:S01]  /*5810*/  LOP3.LUT R2, R11, R2, RZ, 0x3c, !PT ;  /* 0x000000020b027212 */ /* 0x000fe200078e3cff */
[----:B-1----:R-:W-:Y:S06]  /*5820*/  @!P0 BRA `(.L_x_97) ;  /* 0x0000000400208947 */ /* 0x002fec0003800000 */
.L_x_112:
[----:B------:R-:W-:Y:S01]  /*5830*/  IMAD R3, R0, 0x8, R3 ;  /* 0x0000000800037824 */ /* 0x000fe200078e0203 */
[----:B------:R-:W-:-:S07]  /*5840*/  SHF.L.U32 R0, R2, 0x1f, RZ ;  /* 0x0000001f02007819 */ /* 0x000fce00000006ff */
.L_x_98:
[----:B--2---:R2:W3:Y:S02]  /*5850*/  SYNCS.PHASECHK.TRANS64.TRYWAIT P0, [R3+URZ], R0 ;  /* 0x00000000030075a7 */ /* 0x0044e4000800017f */
[----:B---3--:R-:W-:Y:S05]  /*5860*/  @!P0 NANOSLEEP.SYNCS 0x989680 ;  /* 0x009896800000895d */ /* 0x008fea0003900000 */
[----:B------:R-:W3:Y:S02]  /*5870*/  @!P0 SYNCS.PHASECHK.TRANS64 P0, [R3+URZ], R0 ;  /* 0x00000000030085a7 */ /* 0x000ee4000800007f */
[----:B---3--:R-:W-:Y:S05]  /*5880*/  @!P0 BRA `(.L_x_98) ;  /* 0xfffffffc00f08947 */ /* 0x008fea000383ffff */
.L_x_89:
[----:B------:R-:W-:Y:S05]  /*5890*/  BSYNC B0 ;  /* 0x0000000000007941 */ /* 0x000fea0003800000 */
.L_x_88:
[----:B------:R-:W-:Y:S05]  /*58a0*/  EXIT ;  /* 0x000000000000794d */ /* 0x000fea0003800000 */
.L_x_18:
[----:B-1----:R-:W-:-:S04]  /*58b0*/  IMAD.U32 R3, RZ, RZ, UR6 ;  /* 0x00000006ff037e24 */ /* 0x002fc8000f8e00ff */
[----:B------:R1:W4:Y:S03]  /*58c0*/  SYNCS.PHASECHK.TRANS64.TRYWAIT P0, [R3+URZ], R2 ;  /* 0x00000002030075a7 */ /* 0x000326000800017f */
[----:B----4-:R-:W-:Y:S05]  /*58d0*/  @!P0 NANOSLEEP.SYNCS 0x989680 ;  /* 0x009896800000895d */ /* 0x010fea0003900000 */
[----:B------:R-:W4:Y:S02]  /*58e0*/  @!P0 SYNCS.PHASECHK.TRANS64 P0, [R3+URZ], R2 ;  /* 0x00000002030085a7 */ /* 0x000f24000800007f */
[----:B----4-:R-:W-:Y:S05]  /*58f0*/  @!P0 BRA `(.L_x_18) ;  /* 0xfffffffc00ec8947 */ /* 0x010fea000383ffff */
[----:B------:R-:W-:Y:S05]  /*5900*/  BRA `(.L_x_17) ;  /* 0xffffffbc00107947 */ /* 0x000fea000383ffff */
.L_x_24:
[----:B-1----:R-:W-:-:S04]  /*5910*/  IMAD.U32 R10, RZ, RZ, UR16 ;  /* 0x00000010ff0a7e24 */ /* 0x002fc8000f8e00ff */
[----:B------:R1:W4:Y:S03]  /*5920*/  SYNCS.PHASECHK.TRANS64.TRYWAIT P0, [R10+URZ], R3 ;  /* 0x000000030a0075a7 */ /* 0x000326000800017f */
[----:B----4-:R-:W-:Y:S05]  /*5930*/  @!P0 NANOSLEEP.SYNCS 0x989680 ;  /* 0x009896800000895d */ /* 0x010fea0003900000 */
[----:B------:R-:W4:Y:S02]  /*5940*/  @!P0 SYNCS.PHASECHK.TRANS64 P0, [R10+URZ], R3 ;  /* 0x000000030a0085a7 */ /* 0x000f24000800007f */
[----:B----4-:R-:W-:Y:S05]  /*5950*/  @!P0 BRA `(.L_x_24) ;  /* 0xfffffffc00ec8947 */ /* 0x010fea000383ffff */
[----:B------:R-:W-:Y:S05]  /*5960*/  BRA `(.L_x_23) ;  /* 0xffffffc000947947 */ /* 0x000fea000383ffff */
.L_x_75:
[----:B------:R-:W-:Y:S01]  /*5970*/  BSSY B1, `(.L_x_99) ;  /* 0x0000006000017945 */ /* 0x000fe20003800000 */
[----:B------:R-:W-:-:S07]  /*5980*/  IMAD.MOV.U32 R2, RZ, RZ, -0x1 ;  /* 0xffffffffff027424 */ /* 0x000fce00078e00ff */
[----:B------:R-:W-:Y:S05]  /*5990*/  WARPSYNC.COLLECTIVE R2, `(.L_x_100) ;  /* 0x00000000020c7348 */ /* 0x000fea0003c00000 */
[----:B------:R-:W-:Y:S02]  /*59a0*/  ELECT P1, UR62, PT ;  /* 0x00000000003e782f */ /* 0x000fe40003820000 */
[----:B------:R-:W-:Y:S01]  /*59b0*/  MOV R2, UR62 ;  /* 0x0000003e00027c02 */ /* 0x000fe20008000f00 */
[----:B------:R-:W-:Y:S10]  /*59c0*/  ENDCOLLECTIVE ;  /* 0x000000000000791b */ /* 0x000ff40003800000 */
.L_x_100:
[----:B------:R-:W-:Y:S05]  /*59d0*/  BSYNC B1 ;  /* 0x0000000000017941 */ /* 0x000fea0003800000 */
.L_x_99:
[----:B------:R-:W-:Y:S05]  /*59e0*/  BRA `(.L_x_101) ;  /* 0xffffffec00a87947 */ /* 0x000fea000383ffff */
.L_x_78:
[----:B-1----:R1:W2:Y:S02]  /*59f0*/  SYNCS.PHASECHK.TRANS64.TRYWAIT P1, [R20+URZ+0x40], R5 ;  /* 0x00004005140075a7 */ /* 0x0022a4000802017f */
[----:B--2---:R-:W-:Y:S05]  /*5a00*/  @!P1 NANOSLEEP.SYNCS 0x989680 ;  /* 0x009896800000995d */ /* 0x004fea0003900000 */
[----:B------:R-:W2:Y:S02]  /*5a10*/  @!P1 SYNCS.PHASECHK.TRANS64 P1, [R20+URZ+0x40], R5 ;  /* 0x00004005140095a7 */ /* 0x000ea4000802007f */
[----:B--2---:R-:W-:Y:S05]  /*5a20*/  @!P1 BRA `(.L_x_78) ;  /* 0xfffffffc00f09947 */ /* 0x004fea000383ffff */
[----:B------:R-:W-:Y:S05]  /*5a30*/  BRA `(.L_x_102) ;  /* 0xffffffec00dc7947 */ /* 0x000fea000383ffff */
.L_x_87:
[----:B------:R-:W-:Y:S01]  /*5a40*/  BSSY B0, `(.L_x_103) ;  /* 0x0000006000007945 */ /* 0x000fe20003800000 */
[----:B------:R-:W-:-:S07]  /*5a50*/  IMAD.MOV.U32 R2, RZ, RZ, -0x1 ;  /* 0xffffffffff027424 */ /* 0x000fce00078e00ff */
[----:B------:R-:W-:Y:S05]  /*5a60*/  WARPSYNC.COLLECTIVE R2, `(.L_x_104) ;  /* 0x00000000020c7348 */ /* 0x000fea0003c00000 */
[----:B------:R-:W-:Y:S02]  /*5a70*/  ELECT P1, UR62, PT ;  /* 0x00000000003e782f */ /* 0x000fe40003820000 */
[----:B------:R-:W-:Y:S01]  /*5a80*/  MOV R2, UR62 ;  /* 0x0000003e00027c02 */ /* 0x000fe20008000f00 */
[----:B------:R-:W-:Y:S10]  /*5a90*/  ENDCOLLECTIVE ;  /* 0x000000000000791b */ /* 0x000ff40003800000 */
.L_x_104:
[----:B------:R-:W-:Y:S05]  /*5aa0*/  BSYNC B0 ;  /* 0x0000000000007941 */ /* 0x000fea0003800000 */
.L_x_103:
[----:B------:R-:W-:Y:S01]  /*5ab0*/  PLOP3.LUT P0, PT, P1, PT, PT, 0x80, 0x0 ;  /* 0x000000000000781c */ /* 0x000fe20000f0f070 */
[----:B------:R-:W-:-:S12]  /*5ac0*/  BRA `(.L_x_105) ;  /* 0xfffffff800347947 */ /* 0x000fd8000383ffff */
.L_x_91:
[----:B0-----:R0:W1:Y:S02]  /*5ad0*/  SYNCS.PHASECHK.TRANS64.TRYWAIT P0, [R5+URZ], R2 ;  /* 0x00000002050075a7 */ /* 0x001064000800017f */
[----:B-1----:R-:W-:Y:S05]  /*5ae0*/  @!P0 NANOSLEEP.SYNCS 0x989680 ;  /* 0x009896800000895d */ /* 0x002fea0003900000 */
[----:B------:R-:W1:Y:S02]  /*5af0*/  @!P0 SYNCS.PHASECHK.TRANS64 P0, [R5+URZ], R2 ;  /* 0x00000002050085a7 */ /* 0x000e64000800007f */
[----:B-1----:R-:W-:Y:S05]  /*5b00*/  @!P0 BRA `(.L_x_91) ;  /* 0xfffffffc00f08947 */ /* 0x002fea000383ffff */
[----:B------:R-:W-:Y:S05]  /*5b10*/  BRA `(.L_x_106) ;  /* 0xfffffff800747947 */ /* 0x000fea000383ffff */
.L_x_92:
[----:B0-----:R0:W1:Y:S02]  /*5b20*/  SYNCS.PHASECHK.TRANS64.TRYWAIT P0, [R7+URZ], R4 ;  /* 0x00000004070075a7 */ /* 0x001064000800017f */
[----:B-1----:R-:W-:Y:S05]  /*5b30*/  @!P0 NANOSLEEP.SYNCS 0x989680 ;  /* 0x009896800000895d */ /* 0x002fea0003900000 */
[----:B------:R-:W1:Y:S02]  /*5b40*/  @!P0 SYNCS.PHASECHK.TRANS64 P0, [R7+URZ], R4 ;  /* 0x00000004070085a7 */ /* 0x000e64000800007f */
[----:B-1----:R-:W-:Y:S05]  /*5b50*/  @!P0 BRA `(.L_x_92) ;  /* 0xfffffffc00f08947 */ /* 0x002fea000383ffff */
[----:B------:R-:W-:Y:S05]  /*5b60*/  BRA `(.L_x_107) ;  /* 0xfffffff800847947 */ /* 0x000fea000383ffff */
.L_x_93:
[----:B0-----:R0:W1:Y:S02]  /*5b70*/  SYNCS.PHASECHK.TRANS64.TRYWAIT P0, [R6+URZ], R5 ;  /* 0x00000005060075a7 */ /* 0x001064000800017f */
[----:B-1----:R-:W-:Y:S05]  /*5b80*/  @!P0 NANOSLEEP.SYNCS 0x989680 ;  /* 0x009896800000895d */ /* 0x002fea0003900000 */
[----:B------:R-:W1:Y:S02]  /*5b90*/  @!P0 SYNCS.PHASECHK.TRANS64 P0, [R6+URZ], R5 ;  /* 0x00000005060085a7 */ /* 0x000e64000800007f */
[----:B-1----:R-:W-:Y:S05]  /*5ba0*/  @!P0 BRA `(.L_x_93) ;  /* 0xfffffffc00f08947 */ /* 0x002fea000383ffff */
[----:B------:R-:W-:Y:S05]  /*5bb0*/  BRA `(.L_x_108) ;  /* 0xfffffff800947947 */ /* 0x000fea000383ffff */
.L_x_94:
[----:B0-----:R0:W1:Y:S02]  /*5bc0*/  SYNCS.PHASECHK.TRANS64.TRYWAIT P0, [R7+URZ], R4 ;  /* 0x00000004070075a7 */ /* 0x001064000800017f */
[----:B-1----:R-:W-:Y:S05]  /*5bd0*/  @!P0 NANOSLEEP.SYNCS 0x989680 ;  /* 0x009896800000895d */ /* 0x002fea0003900000 */
[----:B------:R-:W1:Y:S02]  /*5be0*/  @!P0 SYNCS.PHASECHK.TRANS64 P0, [R7+URZ], R4 ;  /* 0x00000004070085a7 */ /* 0x000e64000800007f */
[----:B-1----:R-:W-:Y:S05]  /*5bf0*/  @!P0 BRA `(.L_x_94) ;  /* 0xfffffffc00f08947 */ /* 0x002fea000383ffff */
[----:B------:R-:W-:Y:S05]  /*5c00*/  BRA `(.L_x_109) ;  /* 0xfffffff800a47947 */ /* 0x000fea000383ffff */
.L_x_95:
[----:B0-----:R0:W1:Y:S02]  /*5c10*/  SYNCS.PHASECHK.TRANS64.TRYWAIT P0, [R6+URZ], R5 ;  /* 0x00000005060075a7 */ /* 0x001064000800017f */
[----:B-1----:R-:W-:Y:S05]  /*5c20*/  @!P0 NANOSLEEP.SYNCS 0x989680 ;  /* 0x009896800000895d */ /* 0x002fea0003900000 */
[----:B------:R-:W1:Y:S02]  /*5c30*/  @!P0 SYNCS.PHASECHK.TRANS64 P0, [R6+URZ], R5 ;  /* 0x00000005060085a7 */ /* 0x000e64000800007f */
[----:B-1----:R-:W-:Y:S05]  /*5c40*/  @!P0 BRA `(.L_x_95) ;  /* 0xfffffffc00f08947 */ /* 0x002fea000383ffff */
[----:B------:R-:W-:Y:S05]  /*5c50*/  BRA `(.L_x_110) ;  /* 0xfffffff800b47947 */ /* 0x000fea000383ffff */
.L_x_96:
[----:B0-----:R0:W1:Y:S02]  /*5c60*/  SYNCS.PHASECHK.TRANS64.TRYWAIT P0, [R7+URZ], R4 ;  /* 0x00000004070075a7 */ /* 0x001064000800017f */
[----:B-1----:R-:W-:Y:S05]  /*5c70*/  @!P0 NANOSLEEP.SYNCS 0x989680 ;  /* 0x009896800000895d */ /* 0x002fea0003900000 */
[----:B------:R-:W1:Y:S02]  /*5c80*/  @!P0 SYNCS.PHASECHK.TRANS64 P0, [R7+URZ], R4 ;  /* 0x00000004070085a7 */ /* 0x000e64000800007f */
[----:B-1----:R-:W-:Y:S05]  /*5c90*/  @!P0 BRA `(.L_x_96) ;  /* 0xfffffffc00f08947 */ /* 0x002fea000383ffff */
[----:B------:R-:W-:Y:S05]  /*5ca0*/  BRA `(.L_x_111) ;  /* 0xfffffff800c47947 */ /* 0x000fea000383ffff */
.L_x_97:
[----:B-1----:R1:W2:Y:S02]  /*5cb0*/  SYNCS.PHASECHK.TRANS64.TRYWAIT P0, [R6+URZ], R5 ;  /* 0x00000005060075a7 */ /* 0x0022a4000800017f */
[----:B--2---:R-:W-:Y:S05]  /*5cc0*/  @!P0 NANOSLEEP.SYNCS 0x989680 ;  /* 0x009896800000895d */ /* 0x004fea0003900000 */
[----:B------:R-:W2:Y:S02]  /*5cd0*/  @!P0 SYNCS.PHASECHK.TRANS64 P0, [R6+URZ], R5 ;  /* 0x00000005060085a7 */ /* 0x000ea4000800007f */
[----:B--2---:R-:W-:Y:S05]  /*5ce0*/  @!P0 BRA `(.L_x_97) ;  /* 0xfffffffc00f08947 */ /* 0x004fea000383ffff */
[----:B------:R-:W-:Y:S05]  /*5cf0*/  BRA `(.L_x_112) ;  /* 0xfffffff800cc7947 */ /* 0x000fea000383ffff */
.L_x_113:
[----:B------:R-:W-:-:S00]  /*5d00*/  BRA `(.L_x_113) ;  /* 0xfffffffc00fc7947 */ /* 0x000fc0000383ffff */
[----:B------:R-:W-:-:S00]  /*5d10*/  NOP ;  /* 0x0000000000007918 */ /* 0x000fc00000000000 */
        /* <DEDUP_REMOVED lines=14> */
.L_x_114:


//--------------------- .nv.shared._ZN7cutlass13device_kernelINS_4gemm6kernel13GemmUniversalIN4cute5tupleIJiiiiEEENS1_10collective13CollectiveMmaINS1_37MainloopSm90TmaGmmaWarpSpecializedFP8ILi8ENS5_IJNS4_1CILi1EEESB_SB_EEENS1_35KernelTmaWarpSpecializedCooperativeEEENS5_IJNSA_ILi192EEENSA_ILi16EEENSA_ILi128EEEEEENS_12float_e4m3_tENS5_IJlSB_lEEESJ_SK_NS4_8TiledMMAINS4_8MMA_AtomIJNS4_4SM904GMMA30MMA_64x16x32_F32E4M3E4M3_SS_TNILNSO_7ScaleInE1ELSQ_1EEEEEENS4_6LayoutINS5_IJNSA_ILi2EEESB_SB_EEENS5_IJSB_NSA_ILi0EEESW_EEEEENS5_IJNS4_10UnderscoreESZ_SZ_EEEEENS4_13SM90_TMA_LOADENS4_14ComposedLayoutINS4_7SwizzleILi3ELi4ELi3EEENS4_18smem_ptr_flag_bitsILi8EEENST_INS5_IJNSA_ILi8EEESH_EEENS5_IJSH_SB_EEEEEEEvNS4_8identityES12_S1C_vS1D_EENS_8epilogue10collective6detail29Sm90TmaWarpSpecializedAdapterINS1G_15DefaultEpilogueISJ_SK_SK_NS1F_6thread17LinearCombinationISJ_Li1EffLNS1K_9ScaleType4KindE0ELNS_15FloatRoundStyleE2ESJ_EENS1_15EpilogueDefaultEEEEEvvEEEEvNT_6ParamsE --------------------------
	.section	.nv.shared._ZN7cutlass13device_kernelINS_4gemm6kernel13GemmUniversalIN4cute5tupleIJiiiiEEENS1_10collective13CollectiveMmaINS1_37MainloopSm90TmaGmmaWarpSpecializedFP8ILi8ENS5_IJNS4_1CILi1EEESB_SB_EEENS1_35KernelTmaWarpSpecializedCooperativeEEENS5_IJNSA_ILi192EEENSA_ILi16EEENSA_ILi128EEEEEENS_12float_e4m3_tENS5_IJlSB_lEEESJ_SK_NS4_8TiledMMAINS4_8MMA_AtomIJNS4_4SM904GMMA30MMA_64x16x32_F32E4M3E4M3_SS_TNILNSO_7ScaleInE1ELSQ_1EEEEEENS4_6LayoutINS5_IJNSA_ILi2EEESB_SB_EEENS5_IJSB_NSA_ILi0EEESW_EEEEENS5_IJNS4_10UnderscoreESZ_SZ_EEEEENS4_13SM90_TMA_LOADENS4_14ComposedLayoutINS4_7SwizzleILi3ELi4ELi3EEENS4_18smem_ptr_flag_bitsILi8EEENST_INS5_IJNSA_ILi8EEESH_EEENS5_IJSH_SB_EEEEEEEvNS4_8identityES12_S1C_vS1D_EENS_8epilogue10collective6detail29Sm90TmaWarpSpecializedAdapterINS1G_15DefaultEpilogueISJ_SK_SK_NS1F_6thread17LinearCombinationISJ_Li1EffLNS1K_9ScaleType4KindE0ELNS_15FloatRoundStyleE2ESJ_EENS1_15EpilogueDefaultEEEEEvvEEEEvNT_6ParamsE,"aw",@nobits
	.sectionflags	@""
	.align	16
	.zero		1024


//--------------------- .nv.shared.reserved.0     --------------------------
	.section	.nv.shared.reserved.0,"aw",@nobits
	.weak		__nv_reservedSMEM_offset_0_alias
	.size		__nv_reservedSMEM_offset_0_alias, 0, 0
	.other		__nv_reservedSMEM_offset_0_alias,@"STO_CUDA_RESERVED_SHARED STV_DEFAULT"
__nv_reservedSMEM_offset_0_alias:
	.zero		0


//--------------------- .nv.global                --------------------------
	.section	.nv.global,"aw",@nobits
.nv.global:
	.type		_ZN40_INTERNAL_ec0214d9_4_k_cu_060d9b38_108304cute1_E,@object
	.size		_ZN40_INTERNAL_ec0214d9_4_k_cu_060d9b38_108304cute1_E,(_ZN40_INTERNAL_ec0214d9_4_k_cu_060d9b38_108304cuda3std3__45__cpo6cbeginE - _ZN40_INTERNAL_ec0214d9_4_k_cu_060d9b38_108304cute1_E)
_ZN40_INTERNAL_ec0214d9_4_k_cu_060d9b38_108304cute1_E:
	.zero		1
	.type		_ZN40_INTERNAL_ec0214d9_4_k_cu_060d9b38_108304cuda3std3__45__cpo6cbeginE,@object
	.size		_ZN40_INTERNAL_ec0214d9_4_k_cu_060d9b38_108304cuda3std3__45__cpo6cbeginE,(_ZN40_INTERNAL_ec0214d9_4_k_cu_060d9b38_108304cuda3std3__48in_placeE - _ZN40_INTERNAL_ec0214d9_4_k_cu_060d9b38_108304cuda3std3__45__cpo6cbeginE)
_ZN40_INTERNAL_ec0214d9_4_k_cu_060d9b38_108304cuda3std3__45__cpo6cbeginE:
	.zero		1
	.type		_ZN40_INTERNAL_ec0214d9_4_k_cu_060d9b38_108304cuda3std3__48in_placeE,@object
	.size		_ZN40_INTERNAL_ec0214d9_4_k_cu_060d9b38_108304cuda3std3__48in_placeE,(_ZN40_INTERNAL_ec0214d9_4_k_cu_060d9b38_108304cuda3std6ranges3__45__cpo9iter_moveE - _ZN40_INTERNAL_ec0214d9_4_k_cu_060d9b38_108304cuda3std3__48in_placeE)
_ZN40_INTERNAL_ec0214d9_4_k_cu_060d9b38_108304cuda3std3__48in_placeE:
	.zero		1
	.type		_ZN40_INTERNAL_ec0214d9_4_k_cu_060d9b38_108304cuda3std6ranges3__45__cpo9iter_moveE,@object
	.size		_ZN40_INTERNAL_ec0214d9_4_k_cu_060d9b38_108304cuda3std6ranges3__45__cpo9iter_moveE,(_ZN40_INTERNAL_ec0214d9_4_k_cu_060d9b38_108304cuda3std3__45__cpo5beginE - _ZN40_INTERNAL_ec0214d9_4_k_cu_060d9b38_108304cuda3std6ranges3__45__cpo9iter_moveE)
_ZN40_INTERNAL_ec0214d9_4_k_cu_060d9b38_108304cuda3std6ranges3__45__cpo9iter_moveE:
	.zero		1
	.type		_ZN40_INTERNAL_ec0214d9_4_k_cu_060d9b38_108304cuda3std3__45__cpo5beginE,@object
	.size		_ZN40_INTERNAL_ec0214d9_4_k_cu_060d9b38_108304cuda3std3__45__cpo5beginE,(_ZN40_INTERNAL_ec0214d9_4_k_cu_060d9b38_108304cuda3std3__442_GLOBAL__N__ec0214d9_4_k_cu_060d9b38_108306ignoreE - _ZN40_INTERNAL_ec0214d9_4_k_cu_060d9b38_108304cuda3std3__45__cpo5beginE)
_ZN40_INTERNAL_ec0214d9_4_k_cu_060d9b38_108304cuda3std3__45__cpo5beginE:
	.zero		1
	.type		_ZN40_INTERNAL_ec0214d9_4_k_cu_060d9b38_108304cuda3std3__442_GLOBAL__N__ec0214d9_4_k_cu_060d9b38_108306ignoreE,@object
	.size		_ZN40_INTERNAL_ec0214d9_4_k_cu_060d9b38_108304cuda3std3__442_GLOBAL__N__ec0214d9_4_k_cu_060d9b38_108306ignoreE,(_ZN40_INTERNAL_ec0214d9_4_k_cu_060d9b38_108304cute7productE - _ZN40_INTERNAL_ec0214d9_4_k_cu_060d9b38_108304cuda3std3__442_GLOBAL__N__ec0214d9_4_k_cu_060d9b38_108306ignoreE)
_ZN40_INTERNAL_ec0214d9_4_k_cu_060d9b38_108304cuda3std3__442_GLOBAL__N__ec0214d9_4_k_cu_060d9b38_108306ignoreE:
	.zero		1
	.type		_ZN40_INTERNAL_ec0214d9_4_k_cu_060d9b38_108304cute7productE,@object
	.size		_ZN40_INTERNAL_ec0214d9_4_k_cu_060d9b38_108304cute7productE,(_ZN40_INTERNAL_ec0214d9_4_k_cu_060d9b38_108304cuda3std3__45__cpo3endE - _ZN40_INTERNAL_ec0214d9_4_k_cu_060d9b38_108304cute7productE)
_ZN40_INTERNAL_ec0214d9_4_k_cu_060d9b38_108304cute7productE:
	.zero		1
	.type		_ZN40_INTERNAL_ec0214d9_4_k_cu_060d9b38_108304cuda3std3__45__cpo3endE,@object
	.size		_ZN40_INTERNAL_ec0214d9_4_k_cu_060d9b38_108304cuda3std3__45__cpo3endE,(_ZN40_INTERNAL_ec0214d9_4_k_cu_060d9b38_108304cuda3std3__419piecewise_constructE - _ZN40_INTERNAL_ec0214d9_4_k_cu_060d9b38_108304cuda3std3__45__cpo3endE)
_ZN40_INTERNAL_ec0214d9_4_k_cu_060d9b38_108304cuda3std3__45__cpo3endE:
	.zero		1
	.type		_ZN40_INTERNAL_ec0214d9_4_k_cu_060d9b38_108304cuda3std3__419piecewise_constructE,@object
	.size		_ZN40_INTERNAL_ec0214d9_4_k_cu_060d9b38_108304cuda3std3__419piecewise_constructE,(_ZN40_INTERNAL_ec0214d9_4_k_cu_060d9b38_108304cuda3std3__45__cpo4cendE - _ZN40_INTERNAL_ec0214d9_4_k_cu_060d9b38_108304cuda3std3__419piecewise_constructE)
_ZN40_INTERNAL_ec0214d9_4_k_cu_060d9b38_108304cuda3std3__419piecewise_constructE:
	.zero		1
	.type		_ZN40_INTERNAL_ec0214d9_4_k_cu_060d9b38_108304cuda3std3__45__cpo4cendE,@object
	.size		_ZN40_INTERNAL_ec0214d9_4_k_cu_060d9b38_108304cuda3std3__45__cpo4cendE,(_ZN40_INTERNAL_ec0214d9_4_k_cu_060d9b38_108304cuda3std6ranges3__45__cpo4swapE - _ZN40_INTERNAL_ec0214d9_4_k_cu_060d9b38_108304cuda3std3__45__cpo4cendE)
_ZN40_INTERNAL_ec0214d9_4_k_cu_060d9b38_108304cuda3std3__45__cpo4cendE:
	.zero		1
	.type		_ZN40_INTERNAL_ec0214d9_4_k_cu_060d9b38_108304cuda3std6ranges3__45__cpo4swapE,@object
	.size		_ZN40_INTERNAL_ec0214d9_4_k_cu_060d9b38_108304cuda3std6ranges3__45__cpo4swapE,(.L_7 - _ZN40_INTERNAL_ec0214d9_4_k_cu_060d9b38_108304cuda3std6ranges3__45__cpo4swapE)
_ZN40_INTERNAL_ec0214d9_4_k_cu_060d9b38_108304cuda3std6ranges3__45__cpo4swapE:
	.zero		1
.L_7:


//--------------------- .nv.constant0._ZN7cutlass13device_kernelINS_4gemm6kernel13GemmUniversalIN4cute5tupleIJiiiiEEENS1_10collective13CollectiveMmaINS1_37MainloopSm90TmaGmmaWarpSpecializedFP8ILi8ENS5_IJNS4_1CILi1EEESB_SB_EEENS1_35KernelTmaWarpSpecializedCooperativeEEENS5_IJNSA_ILi192EEENSA_ILi16EEENSA_ILi128EEEEEENS_12float_e4m3_tENS5_IJlSB_lEEESJ_SK_NS4_8TiledMMAINS4_8MMA_AtomIJNS4_4SM904GMMA30MMA_64x16x32_F32E4M3E4M3_SS_TNILNSO_7ScaleInE1ELSQ_1EEEEEENS4_6LayoutINS5_IJNSA_ILi2EEESB_SB_EEENS5_IJSB_NSA_ILi0EEESW_EEEEENS5_IJNS4_10UnderscoreESZ_SZ_EEEEENS4_13SM90_TMA_LOADENS4_14ComposedLayoutINS4_7SwizzleILi3ELi4ELi3EEENS4_18smem_ptr_flag_bitsILi8EEENST_INS5_IJNSA_ILi8EEESH_EEENS5_IJSH_SB_EEEEEEEvNS4_8identityES12_S1C_vS1D_EENS_8epilogue10collective6detail29Sm90TmaWarpSpecializedAdapterINS1G_15DefaultEpilogueISJ_SK_SK_NS1F_6thread17LinearCombinationISJ_Li1EffLNS1K_9ScaleType4KindE0ELNS_15FloatRoundStyleE2ESJ_EENS1_15EpilogueDefaultEEEEEvvEEEEvNT_6ParamsE --------------------------
	.section	.nv.constant0._ZN7cutlass13device_kernelINS_4gemm6kernel13GemmUniversalIN4cute5tupleIJiiiiEEENS1_10collective13CollectiveMmaINS1_37MainloopSm90TmaGmmaWarpSpecializedFP8ILi8ENS5_IJNS4_1CILi1EEESB_SB_EEENS1_35KernelTmaWarpSpecializedCooperativeEEENS5_IJNSA_ILi192EEENSA_ILi16EEENSA_ILi128EEEEEENS_12float_e4m3_tENS5_IJlSB_lEEESJ_SK_NS4_8TiledMMAINS4_8MMA_AtomIJNS4_4SM904GMMA30MMA_64x16x32_F32E4M3E4M3_SS_TNILNSO_7ScaleInE1ELSQ_1EEEEEENS4_6LayoutINS5_IJNSA_ILi2EEESB_SB_EEENS5_IJSB_NSA_ILi0EEESW_EEEEENS5_IJNS4_10UnderscoreESZ_SZ_EEEEENS4_13SM90_TMA_LOADENS4_14ComposedLayoutINS4_7SwizzleILi3ELi4ELi3EEENS4_18smem_ptr_flag_bitsILi8EEENST_INS5_IJNSA_ILi8EEESH_EEENS5_IJSH_SB_EEEEEEEvNS4_8identityES12_S1C_vS1D_EENS_8epilogue10collective6detail29Sm90TmaWarpSpecializedAdapterINS1G_15DefaultEpilogueISJ_SK_SK_NS1F_6thread17LinearCombinationISJ_Li1EffLNS1K_9ScaleType4KindE0ELNS_15FloatRoundStyleE2ESJ_EENS1_15EpilogueDefaultEEEEEvvEEEEvNT_6ParamsE,"a",@progbits
	.sectionflags	@""
	.align	4
.nv.constant0._ZN7cutlass13device_kernelINS_4gemm6kernel13GemmUniversalIN4cute5tupleIJiiiiEEENS1_10collective13CollectiveMmaINS1_37MainloopSm90TmaGmmaWarpSpecializedFP8ILi8ENS5_IJNS4_1CILi1EEESB_SB_EEENS1_35KernelTmaWarpSpecializedCooperativeEEENS5_IJNSA_ILi192EEENSA_ILi16EEENSA_ILi128EEEEEENS_12float_e4m3_tENS5_IJlSB_lEEESJ_SK_NS4_8TiledMMAINS4_8MMA_AtomIJNS4_4SM904GMMA30MMA_64x16x32_F32E4M3E4M3_SS_TNILNSO_7ScaleInE1ELSQ_1EEEEEENS4_6LayoutINS5_IJNSA_ILi2EEESB_SB_EEENS5_IJSB_NSA_ILi0EEESW_EEEEENS5_IJNS4_10UnderscoreESZ_SZ_EEEEENS4_13SM90_TMA_LOADENS4_14ComposedLayoutINS4_7SwizzleILi3ELi4ELi3EEENS4_18smem_ptr_flag_bitsILi8EEENST_INS5_IJNSA_ILi8EEESH_EEENS5_IJSH_SB_EEEEEEEvNS4_8identityES12_S1C_vS1D_EENS_8epilogue10collective6detail29Sm90TmaWarpSpecializedAdapterINS1G_15DefaultEpilogueISJ_SK_SK_NS1F_6thread17LinearCombinationISJ_Li1EffLNS1K_9ScaleType4KindE0ELNS_15FloatRoundStyleE2ESJ_EENS1_15EpilogueDefaultEEEEEvvEEEEvNT_6ParamsE:
	.zero		1664


//--------------------- SYMBOLS --------------------------

	.type		.nv.reservedSmem.offset0,@object
	.size		.nv.reservedSmem.offset0,0x4
